//
// Generated by NVIDIA NVVM Compiler
//
// Compiler Build ID: CL-36424714
// Cuda compilation tools, release 13.0, V13.0.88
// Based on NVVM 20.0.0
//

.version 9.0
.target sm_100
.address_size 64

	// .globl	rope_f32
.global .align 4 .b8 __cudart_i2opi_f[24] = {65, 144, 67, 60, 153, 149, 98, 219, 192, 221, 52, 245, 209, 87, 39, 252, 41, 21, 68, 78, 110, 131, 249, 162};

.visible .entry rope_f32(
	.param .u64 .ptr .align 1 rope_f32_param_0,
	.param .u64 .ptr .align 1 rope_f32_param_1,
	.param .u32 rope_f32_param_2,
	.param .u64 .ptr .align 1 rope_f32_param_3,
	.param .f32 rope_f32_param_4,
	.param .u32 rope_f32_param_5,
	.param .f32 rope_f32_param_6,
	.param .u8 rope_f32_param_7
)
{
	.local .align 4 .b8 	__local_depot0[28];
	.reg .b64 	%SP;
	.reg .b64 	%SPL;
	.reg .pred 	%p<38>;
	.reg .b16 	%rs<2>;
	.reg .b32 	%r<104>;
	.reg .b32 	%f<135>;
	.reg .b64 	%rd<50>;
	.reg .b64 	%fd<5>;

	mov.u64 	%SPL, __local_depot0;
	ld.param.u64 	%rd16, [rope_f32_param_0];
	ld.param.u64 	%rd17, [rope_f32_param_1];
	ld.param.u32 	%r32, [rope_f32_param_2];
	ld.param.u64 	%rd18, [rope_f32_param_3];
	ld.param.f32 	%f23, [rope_f32_param_4];
	ld.param.u32 	%r33, [rope_f32_param_5];
	ld.param.f32 	%f24, [rope_f32_param_6];
	ld.param.s8 	%rs1, [rope_f32_param_7];
	add.u64 	%rd1, %SPL, 0;
	mov.u32 	%r34, %ntid.y;
	mov.u32 	%r35, %ctaid.y;
	mov.u32 	%r36, %tid.y;
	mad.lo.s32 	%r1, %r34, %r35, %r36;
	shl.b32 	%r2, %r1, 1;
	setp.ge.s32 	%p1, %r2, %r32;
	@%p1 bra 	$L__BB0_28;
	mov.u32 	%r37, %ntid.x;
	mov.u32 	%r38, %ctaid.x;
	mov.u32 	%r39, %tid.x;
	mad.lo.s32 	%r40, %r37, %r38, %r39;
	mad.lo.s32 	%r3, %r32, %r40, %r2;
	div.s32 	%r4, %r40, %r33;
	setp.eq.s16 	%p2, %rs1, 0;
	mov.f32 	%f131, 0f00000000;
	@%p2 bra 	$L__BB0_3;
	cvta.to.global.u64 	%rd20, %rd18;
	mul.wide.s32 	%rd21, %r4, 4;
	add.s64 	%rd22, %rd20, %rd21;
	ld.global.u32 	%r41, [%rd22];
	cvt.rn.f32.s32 	%f131, %r41;
$L__BB0_3:
	mul.f32 	%f3, %f23, %f131;
	cvt.rn.f32.u32 	%f4, %r1;
	mul.f32 	%f27, %f4, 0f3F000000;
	cvt.rzi.f32.f32 	%f28, %f27;
	add.f32 	%f29, %f28, %f28;
	sub.f32 	%f30, %f4, %f29;
	abs.f32 	%f5, %f30;
	abs.f32 	%f6, %f24;
	setp.lt.f32 	%p3, %f6, 0f00800000;
	mul.f32 	%f31, %f6, 0f4B800000;
	selp.f32 	%f32, %f31, %f6, %p3;
	selp.f32 	%f33, 0fC1C00000, 0f00000000, %p3;
	mov.b32 	%r42, %f32;
	add.s32 	%r43, %r42, -1060439283;
	and.b32  	%r44, %r43, -8388608;
	sub.s32 	%r45, %r42, %r44;
	mov.b32 	%f34, %r45;
	cvt.rn.f32.s32 	%f35, %r44;
	fma.rn.f32 	%f36, %f35, 0f34000000, %f33;
	add.f32 	%f37, %f34, 0fBF800000;
	add.f32 	%f38, %f34, 0f3F800000;
	rcp.approx.ftz.f32 	%f39, %f38;
	add.f32 	%f40, %f37, %f37;
	mul.f32 	%f41, %f40, %f39;
	mul.f32 	%f42, %f41, %f41;
	sub.f32 	%f43, %f37, %f41;
	add.f32 	%f44, %f43, %f43;
	neg.f32 	%f45, %f41;
	fma.rn.f32 	%f46, %f45, %f37, %f44;
	mul.rn.f32 	%f47, %f39, %f46;
	fma.rn.f32 	%f48, %f42, 0f3A2C32E4, 0f3B52E7DB;
	fma.rn.f32 	%f49, %f48, %f42, 0f3C93BB73;
	fma.rn.f32 	%f50, %f49, %f42, 0f3DF6384F;
	mul.rn.f32 	%f51, %f50, %f42;
	fma.rn.f32 	%f52, %f41, 0f3FB8AA3B, %f36;
	sub.f32 	%f53, %f36, %f52;
	fma.rn.f32 	%f54, %f41, 0f3FB8AA3B, %f53;
	fma.rn.f32 	%f55, %f47, 0f3FB8AA3B, %f54;
	fma.rn.f32 	%f56, %f41, 0f32A55E34, %f55;
	mul.f32 	%f57, %f51, 0f40400000;
	fma.rn.f32 	%f58, %f57, %f47, %f56;
	fma.rn.f32 	%f59, %f51, %f41, %f58;
	add.rn.f32 	%f60, %f52, %f59;
	neg.f32 	%f61, %f52;
	add.rn.f32 	%f62, %f60, %f61;
	neg.f32 	%f63, %f62;
	add.rn.f32 	%f64, %f59, %f63;
	mul.rn.f32 	%f65, %f60, %f4;
	neg.f32 	%f66, %f65;
	fma.rn.f32 	%f67, %f60, %f4, %f66;
	fma.rn.f32 	%f68, %f64, %f4, %f67;
	cvt.rni.f32.f32 	%f69, %f65;
	sub.f32 	%f70, %f65, %f69;
	add.f32 	%f71, %f70, %f68;
	fma.rn.f32 	%f72, %f71, 0f391FCB8E, 0f3AAF85ED;
	fma.rn.f32 	%f73, %f72, %f71, 0f3C1D9856;
	fma.rn.f32 	%f74, %f73, %f71, 0f3D6357BB;
	fma.rn.f32 	%f75, %f74, %f71, 0f3E75FDEC;
	fma.rn.f32 	%f76, %f75, %f71, 0f3F317218;
	fma.rn.f32 	%f77, %f76, %f71, 0f3F800000;
	cvt.rzi.s32.f32 	%r46, %f69;
	setp.gt.f32 	%p4, %f69, 0f00000000;
	selp.b32 	%r47, 0, -2097152000, %p4;
	add.s32 	%r48, %r47, 2130706432;
	mov.b32 	%f78, %r48;
	mul.f32 	%f79, %f77, %f78;
	shl.b32 	%r49, %r46, 23;
	sub.s32 	%r50, %r49, %r47;
	mov.b32 	%f80, %r50;
	mul.f32 	%f81, %f79, %f80;
	abs.f32 	%f82, %f65;
	setp.gt.f32 	%p5, %f82, 0f43180000;
	setp.lt.f32 	%p6, %f65, 0f00000000;
	selp.f32 	%f83, 0f00000000, 0f7F800000, %p6;
	selp.f32 	%f7, %f83, %f81, %p5;
	setp.eq.f32 	%p7, %f24, 0f3F800000;
	setp.eq.s32 	%p8, %r1, 0;
	or.pred  	%p9, %p8, %p7;
	mov.f32 	%f132, 0f3F800000;
	@%p9 bra 	$L__BB0_11;
	setp.num.f32 	%p10, %f6, %f6;
	abs.f32 	%f84, %f4;
	setp.num.f32 	%p11, %f84, %f84;
	and.pred  	%p12, %p10, %p11;
	@%p12 bra 	$L__BB0_6;
	add.rn.f32 	%f132, %f24, %f4;
	bra.uni 	$L__BB0_11;
$L__BB0_6:
	setp.neu.f32 	%p13, %f24, 0f00000000;
	setp.neu.f32 	%p14, %f6, 0f7F800000;
	and.pred  	%p15, %p13, %p14;
	@%p15 bra 	$L__BB0_8;
	setp.neu.f32 	%p21, %f5, 0f3F800000;
	add.f32 	%f87, %f24, %f24;
	mov.b32 	%r51, %f87;
	and.b32  	%r52, %r51, 2147483647;
	mov.b32 	%f88, %r52;
	selp.f32 	%f132, %f88, %f87, %p21;
	bra.uni 	$L__BB0_11;
$L__BB0_8:
	setp.eq.f32 	%p16, %f24, 0fBF800000;
	setp.eq.f32 	%p17, %f84, 0f7F800000;
	and.pred  	%p18, %p16, %p17;
	@%p18 bra 	$L__BB0_11;
	setp.geu.f32 	%p19, %f24, 0f00000000;
	mov.f32 	%f132, %f7;
	@%p19 bra 	$L__BB0_11;
	setp.neu.f32 	%p20, %f5, 0f3F800000;
	neg.f32 	%f86, %f7;
	selp.f32 	%f132, %f7, %f86, %p20;
$L__BB0_11:
	mul.f32 	%f13, %f3, %f132;
	mul.f32 	%f89, %f13, 0f3F22F983;
	cvt.rni.s32.f32 	%r103, %f89;
	cvt.rn.f32.s32 	%f90, %r103;
	fma.rn.f32 	%f91, %f90, 0fBFC90FDA, %f13;
	fma.rn.f32 	%f92, %f90, 0fB3A22168, %f91;
	fma.rn.f32 	%f134, %f90, 0fA7C234C5, %f92;
	abs.f32 	%f15, %f13;
	setp.ltu.f32 	%p22, %f15, 0f47CE4780;
	mov.u32 	%r99, %r103;
	mov.f32 	%f133, %f134;
	@%p22 bra 	$L__BB0_19;
	setp.neu.f32 	%p23, %f15, 0f7F800000;
	@%p23 bra 	$L__BB0_14;
	mov.f32 	%f95, 0f00000000;
	mul.rn.f32 	%f133, %f13, %f95;
	mov.b32 	%r99, 0;
	bra.uni 	$L__BB0_19;
$L__BB0_14:
	mov.b32 	%r6, %f13;
	shl.b32 	%r54, %r6, 8;
	or.b32  	%r7, %r54, -2147483648;
	mov.b64 	%rd46, 0;
	mov.b32 	%r96, 0;
	mov.u64 	%rd44, __cudart_i2opi_f;
	mov.u64 	%rd45, %rd1;
$L__BB0_15:
	.pragma "nounroll";
	ld.global.nc.u32 	%r55, [%rd44];
	mad.wide.u32 	%rd25, %r55, %r7, %rd46;
	shr.u64 	%rd46, %rd25, 32;
	st.local.u32 	[%rd45], %rd25;
	add.s32 	%r96, %r96, 1;
	add.s64 	%rd45, %rd45, 4;
	add.s64 	%rd44, %rd44, 4;
	setp.ne.s32 	%p24, %r96, 6;
	@%p24 bra 	$L__BB0_15;
	shr.u32 	%r56, %r6, 23;
	st.local.u32 	[%rd1+24], %rd46;
	and.b32  	%r10, %r56, 31;
	and.b32  	%r57, %r56, 224;
	add.s32 	%r58, %r57, -128;
	shr.u32 	%r59, %r58, 5;
	mul.wide.u32 	%rd26, %r59, 4;
	sub.s64 	%rd8, %rd1, %rd26;
	ld.local.u32 	%r97, [%rd8+24];
	ld.local.u32 	%r98, [%rd8+20];
	setp.eq.s32 	%p25, %r10, 0;
	@%p25 bra 	$L__BB0_18;
	shf.l.wrap.b32 	%r97, %r98, %r97, %r10;
	ld.local.u32 	%r60, [%rd8+16];
	shf.l.wrap.b32 	%r98, %r60, %r98, %r10;
$L__BB0_18:
	shr.u32 	%r61, %r97, 30;
	shf.l.wrap.b32 	%r62, %r98, %r97, 2;
	shl.b32 	%r63, %r98, 2;
	shr.u32 	%r64, %r62, 31;
	add.s32 	%r65, %r64, %r61;
	neg.s32 	%r66, %r65;
	setp.lt.s32 	%p26, %r6, 0;
	selp.b32 	%r99, %r66, %r65, %p26;
	xor.b32  	%r67, %r62, %r6;
	shr.s32 	%r68, %r62, 31;
	xor.b32  	%r69, %r68, %r62;
	xor.b32  	%r70, %r68, %r63;
	cvt.u64.u32 	%rd27, %r69;
	shl.b64 	%rd28, %rd27, 32;
	cvt.u64.u32 	%rd29, %r70;
	or.b64  	%rd30, %rd28, %rd29;
	cvt.rn.f64.s64 	%fd1, %rd30;
	mul.f64 	%fd2, %fd1, 0d3BF921FB54442D19;
	cvt.rn.f32.f64 	%f93, %fd2;
	neg.f32 	%f94, %f93;
	setp.lt.s32 	%p27, %r67, 0;
	selp.f32 	%f133, %f94, %f93, %p27;
$L__BB0_19:
	setp.ltu.f32 	%p28, %f15, 0f47CE4780;
	mul.rn.f32 	%f96, %f133, %f133;
	and.b32  	%r72, %r99, 1;
	setp.eq.b32 	%p29, %r72, 1;
	selp.f32 	%f97, 0f3F800000, %f133, %p29;
	fma.rn.f32 	%f98, %f96, %f97, 0f00000000;
	fma.rn.f32 	%f99, %f96, 0f37CBAC00, 0fBAB607ED;
	selp.f32 	%f100, %f99, 0fB94D4153, %p29;
	selp.f32 	%f101, 0f3D2AAABB, 0f3C0885E4, %p29;
	fma.rn.f32 	%f102, %f100, %f96, %f101;
	selp.f32 	%f103, 0fBEFFFFFF, 0fBE2AAAA8, %p29;
	fma.rn.f32 	%f104, %f102, %f96, %f103;
	fma.rn.f32 	%f105, %f104, %f98, %f97;
	and.b32  	%r73, %r99, 2;
	setp.eq.s32 	%p30, %r73, 0;
	mov.f32 	%f106, 0f00000000;
	sub.f32 	%f107, %f106, %f105;
	selp.f32 	%f19, %f105, %f107, %p30;
	@%p28 bra 	$L__BB0_27;
	setp.neu.f32 	%p31, %f15, 0f7F800000;
	@%p31 bra 	$L__BB0_22;
	mov.f32 	%f110, 0f00000000;
	mul.rn.f32 	%f134, %f13, %f110;
	mov.b32 	%r103, 0;
	bra.uni 	$L__BB0_27;
$L__BB0_22:
	mov.b32 	%r19, %f13;
	shl.b32 	%r75, %r19, 8;
	or.b32  	%r20, %r75, -2147483648;
	mov.b64 	%rd49, 0;
	mov.b32 	%r100, 0;
	mov.u64 	%rd47, __cudart_i2opi_f;
	mov.u64 	%rd48, %rd1;
$L__BB0_23:
	.pragma "nounroll";
	ld.global.nc.u32 	%r76, [%rd47];
	mad.wide.u32 	%rd33, %r76, %r20, %rd49;
	shr.u64 	%rd49, %rd33, 32;
	st.local.u32 	[%rd48], %rd33;
	add.s32 	%r100, %r100, 1;
	add.s64 	%rd48, %rd48, 4;
	add.s64 	%rd47, %rd47, 4;
	setp.ne.s32 	%p32, %r100, 6;
	@%p32 bra 	$L__BB0_23;
	shr.u32 	%r77, %r19, 23;
	st.local.u32 	[%rd1+24], %rd49;
	and.b32  	%r23, %r77, 31;
	and.b32  	%r78, %r77, 224;
	add.s32 	%r79, %r78, -128;
	shr.u32 	%r80, %r79, 5;
	mul.wide.u32 	%rd34, %r80, 4;
	sub.s64 	%rd15, %rd1, %rd34;
	ld.local.u32 	%r101, [%rd15+24];
	ld.local.u32 	%r102, [%rd15+20];
	setp.eq.s32 	%p33, %r23, 0;
	@%p33 bra 	$L__BB0_26;
	shf.l.wrap.b32 	%r101, %r102, %r101, %r23;
	ld.local.u32 	%r81, [%rd15+16];
	shf.l.wrap.b32 	%r102, %r81, %r102, %r23;
$L__BB0_26:
	shr.u32 	%r82, %r101, 30;
	shf.l.wrap.b32 	%r83, %r102, %r101, 2;
	shl.b32 	%r84, %r102, 2;
	shr.u32 	%r85, %r83, 31;
	add.s32 	%r86, %r85, %r82;
	neg.s32 	%r87, %r86;
	setp.lt.s32 	%p34, %r19, 0;
	selp.b32 	%r103, %r87, %r86, %p34;
	xor.b32  	%r88, %r83, %r19;
	shr.s32 	%r89, %r83, 31;
	xor.b32  	%r90, %r89, %r83;
	xor.b32  	%r91, %r89, %r84;
	cvt.u64.u32 	%rd35, %r90;
	shl.b64 	%rd36, %rd35, 32;
	cvt.u64.u32 	%rd37, %r91;
	or.b64  	%rd38, %rd36, %rd37;
	cvt.rn.f64.s64 	%fd3, %rd38;
	mul.f64 	%fd4, %fd3, 0d3BF921FB54442D19;
	cvt.rn.f32.f64 	%f108, %fd4;
	neg.f32 	%f109, %f108;
	setp.lt.s32 	%p35, %r88, 0;
	selp.f32 	%f134, %f109, %f108, %p35;
$L__BB0_27:
	add.s32 	%r93, %r103, 1;
	mul.rn.f32 	%f111, %f134, %f134;
	and.b32  	%r94, %r103, 1;
	setp.eq.b32 	%p36, %r94, 1;
	selp.f32 	%f112, %f134, 0f3F800000, %p36;
	fma.rn.f32 	%f113, %f111, %f112, 0f00000000;
	fma.rn.f32 	%f114, %f111, 0f37CBAC00, 0fBAB607ED;
	selp.f32 	%f115, 0fB94D4153, %f114, %p36;
	selp.f32 	%f116, 0f3C0885E4, 0f3D2AAABB, %p36;
	fma.rn.f32 	%f117, %f115, %f111, %f116;
	selp.f32 	%f118, 0fBE2AAAA8, 0fBEFFFFFF, %p36;
	fma.rn.f32 	%f119, %f117, %f111, %f118;
	fma.rn.f32 	%f120, %f119, %f113, %f112;
	and.b32  	%r95, %r93, 2;
	setp.eq.s32 	%p37, %r95, 0;
	mov.f32 	%f121, 0f00000000;
	sub.f32 	%f122, %f121, %f120;
	selp.f32 	%f123, %f120, %f122, %p37;
	cvta.to.global.u64 	%rd39, %rd16;
	mul.wide.s32 	%rd40, %r3, 4;
	add.s64 	%rd41, %rd39, %rd40;
	ld.global.f32 	%f124, [%rd41];
	ld.global.f32 	%f125, [%rd41+4];
	mul.f32 	%f126, %f124, %f123;
	mul.f32 	%f127, %f19, %f125;
	sub.f32 	%f128, %f126, %f127;
	cvta.to.global.u64 	%rd42, %rd17;
	add.s64 	%rd43, %rd42, %rd40;
	st.global.f32 	[%rd43], %f128;
	mul.f32 	%f129, %f125, %f123;
	fma.rn.f32 	%f130, %f19, %f124, %f129;
	st.global.f32 	[%rd43+4], %f130;
$L__BB0_28:
	ret;

}


// ===== COMPILED SASS (sm_100) =====

	.target	sm_100

	.elftype	@"ET_EXEC"


//--------------------- .note.nv.tkinfo           --------------------------
	.section	.note.nv.tkinfo,"",@"SHT_NOTE"
	.sectionflags	@"SHF_NOTE_NV_TKINFO"
	.tkinfo
        /*0018*/ 	.word	0x00000002
        /*0030*/ 	.string	""
        /*0030*/ 	.string	"ptxas"
        /*0030*/ 	.string	"Cuda compilation tools, release 13.0, V13.0.88"
        /*0030*/ 	.string	"Build cuda_13.0.r13.0/compiler.36424714_0"
        /*0030*/ 	.string	"-arch sm_100 -m 64 "



//--------------------- .note.nv.cuinfo           --------------------------
	.section	.note.nv.cuinfo,"",@"SHT_NOTE"
	.sectionflags	@"SHF_NOTE_NV_CUINFO"
        /*0018*/ 	.short	0x0002
        /*001a*/ 	.short	0x0064
        /*001c*/ 	.short	0x0082
	.zero		2


//--------------------- .nv.info                  --------------------------
	.section	.nv.info,"",@"SHT_CUDA_INFO"
	.align	4


	//----- nvinfo : EIATTR_REGCOUNT
	.align		4
        /*0000*/ 	.byte	0x04, 0x2f
        /*0002*/ 	.short	(.L_2 - .L_1)
	.align		4
.L_1:
        /*0004*/ 	.word	index@(rope_f32)
        /*0008*/ 	.word	0x00000015


	//----- nvinfo : EIATTR_FRAME_SIZE
	.align		4
.L_2:
        /*000c*/ 	.byte	0x04, 0x11
        /*000e*/ 	.short	(.L_4 - .L_3)
	.align		4
.L_3:
        /*0010*/ 	.word	index@(rope_f32)
        /*0014*/ 	.word	0x00000000


	//----- nvinfo : EIATTR_MIN_STACK_SIZE
	.align		4
.L_4:
        /*0018*/ 	.byte	0x04, 0x12
        /*001a*/ 	.short	(.L_6 - .L_5)
	.align		4
.L_5:
        /*001c*/ 	.word	index@(rope_f32)
        /*0020*/ 	.word	0x00000000
.L_6:


//--------------------- .nv.compat                --------------------------
	.section	.nv.compat,"",@"SHT_CUDA_COMPAT_INFO"
	.align	4
        /*0000*/ 	.byte	0x02, 0x09, 0x00, 0x00, 0x02, 0x02, 0x01, 0x00, 0x02, 0x05, 0x05, 0x00, 0x03, 0x07, 0x01, 0x01
        /*0010*/ 	.byte	0x02, 0x03, 0x00, 0x00, 0x02, 0x06, 0x01, 0x00, 0x04, 0x0b, 0x08, 0x00, 0x01, 0x00, 0x00, 0x00
        /*0020*/ 	.byte	0x00, 0x00, 0x00, 0x00


//--------------------- .nv.info.rope_f32         --------------------------
	.section	.nv.info.rope_f32,"",@"SHT_CUDA_INFO"
	.sectionflags	@""
	.align	4


	//----- nvinfo : EIATTR_CUDA_API_VERSION
	.align		4
        /*0000*/ 	.byte	0x04, 0x37
        /*0002*/ 	.short	(.L_8 - .L_7)
.L_7:
        /*0004*/ 	.word	0x00000082


	//----- nvinfo : EIATTR_KPARAM_INFO
	.align		4
.L_8:
        /*0008*/ 	.byte	0x04, 0x17
        /*000a*/ 	.short	(.L_10 - .L_9)
.L_9:
        /*000c*/ 	.word	0x00000000
        /*0010*/ 	.short	0x0007
        /*0012*/ 	.short	0x002c
        /*0014*/ 	.byte	0x00, 0xf0, 0x05, 0x00


	//----- nvinfo : EIATTR_KPARAM_INFO
	.align		4
.L_10:
        /*0018*/ 	.byte	0x04, 0x17
        /*001a*/ 	.short	(.L_12 - .L_11)
.L_11:
        /*001c*/ 	.word	0x00000000
        /*0020*/ 	.short	0x0006
        /*0022*/ 	.short	0x0028
        /*0024*/ 	.byte	0x00, 0xf0, 0x11, 0x00


	//----- nvinfo : EIATTR_KPARAM_INFO
	.align		4
.L_12:
        /*0028*/ 	.byte	0x04, 0x17
        /*002a*/ 	.short	(.L_14 - .L_13)
.L_13:
        /*002c*/ 	.word	0x00000000
        /*0030*/ 	.short	0x0005
        /*0032*/ 	.short	0x0024
        /*0034*/ 	.byte	0x00, 0xf0, 0x11, 0x00


	//----- nvinfo : EIATTR_KPARAM_INFO
	.align		4
.L_14:
        /*0038*/ 	.byte	0x04, 0x17
        /*003a*/ 	.short	(.L_16 - .L_15)
.L_15:
        /*003c*/ 	.word	0x00000000
        /*0040*/ 	.short	0x0004
        /*0042*/ 	.short	0x0020
        /*0044*/ 	.byte	0x00, 0xf0, 0x11, 0x00


	//----- nvinfo : EIATTR_KPARAM_INFO
	.align		4
.L_16:
        /*0048*/ 	.byte	0x04, 0x17
        /*004a*/ 	.short	(.L_18 - .L_17)
.L_17:
        /*004c*/ 	.word	0x00000000
        /*0050*/ 	.short	0x0003
        /*0052*/ 	.short	0x0018
        /*0054*/ 	.byte	0x00, 0xf5, 0x21, 0x00


	//----- nvinfo : EIATTR_KPARAM_INFO
	.align		4
.L_18:
        /*0058*/ 	.byte	0x04, 0x17
        /*005a*/ 	.short	(.L_20 - .L_19)
.L_19:
        /*005c*/ 	.word	0x00000000
        /*0060*/ 	.short	0x0002
        /*0062*/ 	.short	0x0010
        /*0064*/ 	.byte	0x00, 0xf0, 0x11, 0x00


	//----- nvinfo : EIATTR_KPARAM_INFO
	.align		4
.L_20:
        /*0068*/ 	.byte	0x04, 0x17
        /*006a*/ 	.short	(.L_22 - .L_21)
.L_21:
        /*006c*/ 	.word	0x00000000
        /*0070*/ 	.short	0x0001
        /*0072*/ 	.short	0x0008
        /*0074*/ 	.byte	0x00, 0xf5, 0x21, 0x00


	//----- nvinfo : EIATTR_KPARAM_INFO
	.align		4
.L_22:
        /*0078*/ 	.byte	0x04, 0x17
        /*007a*/ 	.short	(.L_24 - .L_23)
.L_23:
        /*007c*/ 	.word	0x00000000
        /*0080*/ 	.short	0x0000
        /*0082*/ 	.short	0x0000
        /*0084*/ 	.byte	0x00, 0xf5, 0x21, 0x00


	//----- nvinfo : EIATTR_SPARSE_MMA_MASK
	.align		4
.L_24:
        /*0088*/ 	.byte	0x03, 0x50
        /*008a*/ 	.short	0x0000


	//----- nvinfo : EIATTR_MAXREG_COUNT
	.align		4
        /*008c*/ 	.byte	0x03, 0x1b
        /*008e*/ 	.short	0x00ff


	//----- nvinfo : EIATTR_MERCURY_ISA_VERSION
	.align		4
        /*0090*/ 	.byte	0x03, 0x5f
        /*0092*/ 	.short	0x0101


	//----- nvinfo : EIATTR_VRC_CTA_INIT_COUNT
	.align		4
        /*0094*/ 	.byte	0x02, 0x4a
	.zero		1
	.zero		1


	//----- nvinfo : EIATTR_EXIT_INSTR_OFFSETS
	.align		4
        /*0098*/ 	.byte	0x04, 0x1c
        /*009a*/ 	.short	(.L_26 - .L_25)


	//   ....[0]....
.L_25:
        /*009c*/ 	.word	0x00000080


	//   ....[1]....
        /*00a0*/ 	.word	0x00001860


	//----- nvinfo : EIATTR_CRS_STACK_SIZE
	.align		4
.L_26:
        /*00a4*/ 	.byte	0x04, 0x1e
        /*00a6*/ 	.short	(.L_28 - .L_27)
.L_27:
        /*00a8*/ 	.word	0x00000000


	//----- nvinfo : EIATTR_CBANK_PARAM_SIZE
	.align		4
.L_28:
        /*00ac*/ 	.byte	0x03, 0x19
        /*00ae*/ 	.short	0x002d


	//----- nvinfo : EIATTR_PARAM_CBANK
	.align		4
        /*00b0*/ 	.byte	0x04, 0x0a
        /*00b2*/ 	.short	(.L_30 - .L_29)
	.align		4
.L_29:
        /*00b4*/ 	.word	index@(.nv.constant0.rope_f32)
        /*00b8*/ 	.short	0x0380
        /*00ba*/ 	.short	0x002d


	//----- nvinfo : EIATTR_SW_WAR
	.align		4
.L_30:
        /*00bc*/ 	.byte	0x04, 0x36
        /*00be*/ 	.short	(.L_32 - .L_31)
.L_31:
        /*00c0*/ 	.word	0x00000008
.L_32:


//--------------------- .nv.callgraph             --------------------------
	.section	.nv.callgraph,"",@"SHT_CUDA_CALLGRAPH"
	.align	4
	.sectionentsize	8
	.align		4
        /*0000*/ 	.word	0x00000000
	.align		4
        /*0004*/ 	.word	0xffffffff
	.align		4
        /*0008*/ 	.word	0x00000000
	.align		4
        /*000c*/ 	.word	0xfffffffe
	.align		4
        /*0010*/ 	.word	0x00000000
	.align		4
        /*0014*/ 	.word	0xfffffffd
	.align		4
        /*0018*/ 	.word	0x00000000
	.align		4
        /*001c*/ 	.word	0xfffffffc


//--------------------- .nv.constant4             --------------------------
	.section	.nv.constant4,"a",@progbits
	.align	8
	.align		8
.nv.constant4:
        /*0000*/ 	.dword	__cudart_i2opi_f


//--------------------- .text.rope_f32            --------------------------
	.section	.text.rope_f32,"ax",@progbits
	.align	128
        .global         rope_f32
        .type           rope_f32,@function
        .size           rope_f32,(.L_x_13 - rope_f32)
        .other          rope_f32,@"STO_CUDA_ENTRY STV_DEFAULT"
rope_f32:
.text.rope_f32:
[----:B------:R-:W-:Y:S01]  /*0000*/  LDC R1, c[0x0][0x37c] ;  /* 0x0000df00ff017b82 */ /* 0x000fe20000000800 */
[----:B------:R-:W0:Y:S01]  /*0010*/  S2R R0, SR_CTAID.Y ;  /* 0x0000000000007919 */ /* 0x000e220000002600 */
[----:B------:R-:W0:Y:S01]  /*0020*/  LDCU UR4, c[0x0][0x364] ;  /* 0x00006c80ff0477ac */ /* 0x000e220008000800 */
[----:B------:R-:W0:Y:S01]  /*0030*/  S2R R3, SR_TID.Y ;  /* 0x0000000000037919 */ /* 0x000e220000002200 */
[----:B------:R-:W1:Y:S01]  /*0040*/  LDCU UR5, c[0x0][0x390] ;  /* 0x00007200ff0577ac */ /* 0x000e620008000800 */
[----:B0-----:R-:W-:-:S04]  /*0050*/  IMAD R0, R0, UR4, R3 ;  /* 0x0000000400007c24 */ /* 0x001fc8000f8e0203 */
[----:B------:R-:W-:-:S05]  /*0060*/  IMAD.SHL.U32 R2, R0, 0x2, RZ ;  /* 0x0000000200027824 */ /* 0x000fca00078e00ff */
[----:B-1----:R-:W-:-:S13]  /*0070*/  ISETP.GE.AND P0, PT, R2, UR5, PT ;  /* 0x0000000502007c0c */ /* 0x002fda000bf06270 */
[----:B------:R-:W-:Y:S05]  /*0080*/  @P0 EXIT ;  /* 0x000000000000094d */ /* 0x000fea0003800000 */
[----:B------:R-:W0:Y:S01]  /*0090*/  LDC R10, c[0x0][0x3a4] ;  /* 0x0000e900ff0a7b82 */ /* 0x000e220000000800 */
[----:B------:R-:W1:Y:S01]  /*00a0*/  S2R R3, SR_CTAID.X ;  /* 0x0000000000037919 */ /* 0x000e620000002500 */
[----:B------:R-:W1:Y:S01]  /*00b0*/  LDCU UR4, c[0x0][0x360] ;  /* 0x00006c00ff0477ac */ /* 0x000e620008000800 */
[----:B------:R-:W1:Y:S01]  /*00c0*/  S2R R8, SR_TID.X ;  /* 0x0000000000087919 */ /* 0x000e620000002100 */
[----:B------:R-:W2:Y:S01]  /*00d0*/  LDCU.64 UR6, c[0x0][0x358] ;  /* 0x00006b00ff0677ac */ /* 0x000ea20008000a00 */
[----:B0-----:R-:W-:-:S04]  /*00e0*/  IABS R7, R10 ;  /* 0x0000000a00077213 */ /* 0x001fc80000000000 */
[----:B------:R-:W0:Y:S01]  /*00f0*/  I2F.RP R6, R7 ;  /* 0x0000000700067306 */ /* 0x000e220000209400 */
[----:B-1----:R-:W-:Y:S01]  /*0100*/  IMAD R3, R3, UR4, R8 ;  /* 0x0000000403037c24 */ /* 0x002fe2000f8e0208 */
[----:B------:R-:W1:Y:S06]  /*0110*/  LDCU.U8 UR4, c[0x0][0x3ac] ;  /* 0x00007580ff0477ac */ /* 0x000e6c0008000000 */
[----:B0-----:R-:W0:Y:S01]  /*0120*/  MUFU.RCP R6, R6 ;  /* 0x0000000600067308 */ /* 0x001e220000001000 */
[----:B-1----:R-:W-:Y:S01]  /*0130*/  UPRMT UR4, UR4, 0x8880, URZ ;  /* 0x0000888004047896 */ /* 0x002fe200080000ff */
[----:B0-----:R-:W-:Y:S01]  /*0140*/  VIADD R4, R6, 0xffffffe ;  /* 0x0ffffffe06047836 */ /* 0x001fe20000000000 */
[----:B------:R-:W-:-:S04]  /*0150*/  IABS R6, R3 ;  /* 0x0000000300067213 */ /* 0x000fc80000000000 */
[----:B------:R-:W-:Y:S01]  /*0160*/  ISETP.NE.AND P1, PT, RZ, UR4, PT ;  /* 0x00000004ff007c0c */ /* 0x000fe2000bf25270 */
[----:B------:R0:W1:Y:S04]  /*0170*/  F2I.FTZ.U32.TRUNC.NTZ R5, R4 ;  /* 0x0000000400057305 */ /* 0x000068000021f000 */
[----:B------:R-:W3:Y:S01]  /*0180*/  LDCU UR4, c[0x0][0x3a0] ;  /* 0x00007400ff0477ac */ /* 0x000ee20008000800 */
[----:B0-----:R-:W-:Y:S02]  /*0190*/  HFMA2 R4, -RZ, RZ, 0, 0 ;  /* 0x00000000ff047431 */ /* 0x001fe400000001ff */
[----:B-1----:R-:W-:-:S04]  /*01a0*/  IMAD.MOV R12, RZ, RZ, -R5 ;  /* 0x000000ffff0c7224 */ /* 0x002fc800078e0a05 */
[----:B------:R-:W-:-:S04]  /*01b0*/  IMAD R9, R12, R7, RZ ;  /* 0x000000070c097224 */ /* 0x000fc800078e02ff */
[----:B------:R-:W-:-:S06]  /*01c0*/  IMAD.HI.U32 R5, R5, R9, R4 ;  /* 0x0000000905057227 */ /* 0x000fcc00078e0004 */
[----:B------:R-:W-:-:S04]  /*01d0*/  IMAD.HI.U32 R5, R5, R6, RZ ;  /* 0x0000000605057227 */ /* 0x000fc800078e00ff */
[----:B------:R-:W-:-:S04]  /*01e0*/  IMAD.MOV R4, RZ, RZ, -R5 ;  /* 0x000000ffff047224 */ /* 0x000fc800078e0a05 */
[----:B------:R-:W-:-:S05]  /*01f0*/  IMAD R4, R7, R4, R6 ;  /* 0x0000000407047224 */ /* 0x000fca00078e0206 */
[----:B------:R-:W-:-:S13]  /*0200*/  ISETP.GT.U32.AND P2, PT, R7, R4, PT ;  /* 0x000000040700720c */ /* 0x000fda0003f44070 */
[----:B------:R-:W-:Y:S02]  /*0210*/  @!P2 IMAD.IADD R4, R4, 0x1, -R7 ;  /* 0x000000010404a824 */ /* 0x000fe400078e0a07 */
[----:B------:R-:W-:Y:S01]  /*0220*/  @!P2 VIADD R5, R5, 0x1 ;  /* 0x000000010505a836 */ /* 0x000fe20000000000 */
[----:B------:R-:W-:Y:S02]  /*0230*/  ISETP.NE.AND P2, PT, R10, RZ, PT ;  /* 0x000000ff0a00720c */ /* 0x000fe40003f45270 */
[----:B------:R-:W-:Y:S02]  /*0240*/  ISETP.GE.U32.AND P0, PT, R4, R7, PT ;  /* 0x000000070400720c */ /* 0x000fe40003f06070 */
[----:B------:R-:W0:Y:S01]  /*0250*/  @P1 LDC.64 R6, c[0x0][0x398] ;  /* 0x0000e600ff061b82 */ /* 0x000e220000000a00 */
[----:B------:R-:W-:-:S04]  /*0260*/  LOP3.LUT R4, R3, R10, RZ, 0x3c, !PT ;  /* 0x0000000a03047212 */ /* 0x000fc800078e3cff */
[----:B------:R-:W-:-:S03]  /*0270*/  ISETP.GE.AND P3, PT, R4, RZ, PT ;  /* 0x000000ff0400720c */ /* 0x000fc60003f66270 */
[----:B------:R-:W1:Y:S03]  /*0280*/  LDC R4, c[0x0][0x3a8] ;  /* 0x0000ea00ff047b82 */ /* 0x000e660000000800 */
[----:B------:R-:W-:-:S07]  /*0290*/  @P0 IADD3 R5, PT, PT, R5, 0x1, RZ ;  /* 0x0000000105050810 */ /* 0x000fce0007ffe0ff */
[----:B------:R-:W-:Y:S01]  /*02a0*/  @!P3 IMAD.MOV R5, RZ, RZ, -R5 ;  /* 0x000000ffff05b224 */ /* 0x000fe200078e0a05 */
[----:B------:R-:W-:-:S05]  /*02b0*/  @!P2 LOP3.LUT R5, RZ, R10, RZ, 0x33, !PT ;  /* 0x0000000aff05a212 */ /* 0x000fca00078e33ff */
[----:B0-----:R-:W-:-:S05]  /*02c0*/  @P1 IMAD.WIDE R6, R5, 0x4, R6 ;  /* 0x0000000405061825 */ /* 0x001fca00078e0206 */
[----:B--2---:R0:W2:Y:S01]  /*02d0*/  @P1 LDG.E R5, desc[UR6][R6.64] ;  /* 0x0000000606051981 */ /* 0x0040a2000c1e1900 */
[----:B------:R-:W-:Y:S01]  /*02e0*/  BSSY.RECONVERGENT B0, `(.L_x_0) ;  /* 0x000005a000007945 */ /* 0x000fe20003800200 */
[----:B------:R-:W-:Y:S02]  /*02f0*/  IMAD R2, R3, UR5, R2 ;  /* 0x0000000503027c24 */ /* 0x000fe4000f8e0202 */
[C---:B-1----:R-:W-:Y:S01]  /*0300*/  FMUL R9, |R4|.reuse, 16777216 ;  /* 0x4b80000004097820 */ /* 0x042fe20000400200 */
[----:B------:R-:W-:Y:S01]  /*0310*/  FSETP.GEU.AND P0, PT, |R4|, 1.175494350822287508e-38, PT ;  /* 0x008000000400780b */ /* 0x000fe20003f0e200 */
[----:B------:R-:W-:-:S03]  /*0320*/  IMAD.MOV.U32 R3, RZ, RZ, 0x3f800000 ;  /* 0x3f800000ff037424 */ /* 0x000fc600078e00ff */
[----:B------:R-:W-:Y:S02]  /*0330*/  FSEL R9, R9, |R4|, !P0 ;  /* 0x4000000409097208 */ /* 0x000fe40004000000 */
[----:B0-----:R-:W-:-:S03]  /*0340*/  FSEL R6, RZ, -24, P0 ;  /* 0xc1c00000ff067808 */ /* 0x001fc60000000000 */
[----:B------:R-:W-:-:S05]  /*0350*/  VIADD R8, R9, 0xc0cafb0d ;  /* 0xc0cafb0d09087836 */ /* 0x000fca0000000000 */
[----:B------:R-:W-:-:S04]  /*0360*/  LOP3.LUT R8, R8, 0xff800000, RZ, 0xc0, !PT ;  /* 0xff80000008087812 */ /* 0x000fc800078ec0ff */
[----:B------:R-:W-:Y:S01]  /*0370*/  I2FP.F32.S32 R7, R8 ;  /* 0x0000000800077245 */ /* 0x000fe20000201400 */
[----:B------:R-:W-:-:S04]  /*0380*/  IMAD.IADD R9, R9, 0x1, -R8 ;  /* 0x0000000109097824 */ /* 0x000fc800078e0a08 */
[C---:B------:R-:W-:Y:S01]  /*0390*/  FADD R10, R9.reuse, 1 ;  /* 0x3f800000090a7421 */ /* 0x040fe20000000000 */
[----:B------:R-:W-:Y:S01]  /*03a0*/  FADD R9, R9, -1 ;  /* 0xbf80000009097421 */ /* 0x000fe20000000000 */
[----:B------:R-:W-:-:S03]  /*03b0*/  FFMA R7, R7, 1.1920928955078125e-07, R6 ;  /* 0x3400000007077823 */ /* 0x000fc60000000006 */
[----:B------:R-:W-:Y:S01]  /*03c0*/  FADD R11, R9, R9 ;  /* 0x00000009090b7221 */ /* 0x000fe20000000000 */
[----:B------:R-:W0:Y:S03]  /*03d0*/  MUFU.RCP R10, R10 ;  /* 0x0000000a000a7308 */ /* 0x000e260000001000 */
[----:B0-----:R-:W-:Y:S01]  /*03e0*/  FMUL R12, R10, R11 ;  /* 0x0000000b0a0c7220 */ /* 0x001fe20000400000 */
[----:B------:R-:W-:-:S03]  /*03f0*/  MOV R11, 0x3a2c32e4 ;  /* 0x3a2c32e4000b7802 */ /* 0x000fc60000000f00 */
[----:B------:R-:W-:Y:S01]  /*0400*/  FADD R8, R9, -R12 ;  /* 0x8000000c09087221 */ /* 0x000fe20000000000 */
[----:B------:R-:W-:-:S03]  /*0410*/  FMUL R6, R12, R12 ;  /* 0x0000000c0c067220 */ /* 0x000fc60000400000 */
[----:B------:R-:W-:Y:S01]  /*0420*/  FADD R14, R8, R8 ;  /* 0x00000008080e7221 */ /* 0x000fe20000000000 */
[----:B------:R-:W-:Y:S01]  /*0430*/  FFMA R8, R12, 1.4426950216293334961, R7 ;  /* 0x3fb8aa3b0c087823 */ /* 0x000fe20000000007 */
[C---:B------:R-:W-:Y:S02]  /*0440*/  FFMA R11, R6.reuse, R11, 0.0032181653659790754318 ;  /* 0x3b52e7db060b7423 */ /* 0x040fe4000000000b */
[----:B------:R-:W-:Y:S01]  /*0450*/  FFMA R9, R9, -R12, R14 ;  /* 0x8000000c09097223 */ /* 0x000fe2000000000e */
[----:B------:R-:W-:Y:S01]  /*0460*/  FADD R7, R7, -R8 ;  /* 0x8000000807077221 */ /* 0x000fe20000000000 */
[----:B------:R-:W-:Y:S02]  /*0470*/  FFMA R11, R6, R11, 0.018033718690276145935 ;  /* 0x3c93bb73060b7423 */ /* 0x000fe4000000000b */
[----:B------:R-:W-:Y:S01]  /*0480*/  FMUL R9, R10, R9 ;  /* 0x000000090a097220 */ /* 0x000fe20000400000 */
[----:B------:R-:W-:Y:S01]  /*0490*/  FFMA R10, R12, 1.4426950216293334961, R7 ;  /* 0x3fb8aa3b0c0a7823 */ /* 0x000fe20000000007 */
[----:B------:R-:W-:-:S03]  /*04a0*/  FFMA R11, R6, R11, 0.12022458761930465698 ;  /* 0x3df6384f060b7423 */ /* 0x000fc6000000000b */
[----:B------:R-:W-:Y:S01]  /*04b0*/  FFMA R7, R9, 1.4426950216293334961, R10 ;  /* 0x3fb8aa3b09077823 */ /* 0x000fe2000000000a */
[----:B------:R-:W-:-:S03]  /*04c0*/  FMUL R11, R6, R11 ;  /* 0x0000000b060b7220 */ /* 0x000fc60000400000 */
[----:B------:R-:W-:Y:S01]  /*04d0*/  FFMA R6, R12, 1.9251366722983220825e-08, R7 ;  /* 0x32a55e340c067823 */ /* 0x000fe20000000007 */
[----:B------:R-:W-:-:S04]  /*04e0*/  FMUL R7, R11, 3 ;  /* 0x404000000b077820 */ /* 0x000fc80000400000 */
[----:B------:R-:W-:Y:S01]  /*04f0*/  FFMA R6, R9, R7, R6 ;  /* 0x0000000709067223 */ /* 0x000fe20000000006 */
[----:B------:R-:W-:-:S03]  /*0500*/  I2FP.F32.U32 R7, R0 ;  /* 0x0000000000077245 */ /* 0x000fc60000201000 */
[----:B------:R-:W-:-:S04]  /*0510*/  FFMA R11, R12, R11, R6 ;  /* 0x0000000b0c0b7223 */ /* 0x000fc80000000006 */
[----:B------:R-:W-:-:S04]  /*0520*/  FADD R9, R8, R11 ;  /* 0x0000000b08097221 */ /* 0x000fc80000000000 */
[----:B------:R-:W-:Y:S01]  /*0530*/  FMUL R6, R7, R9 ;  /* 0x0000000907067220 */ /* 0x000fe20000400000 */
[----:B------:R-:W-:-:S03]  /*0540*/  FADD R8, -R8, R9 ;  /* 0x0000000908087221 */ /* 0x000fc60000000100 */
[----:B------:R-:W0:Y:S01]  /*0550*/  FRND R13, R6 ;  /* 0x00000006000d7307 */ /* 0x000e220000201000 */
[----:B------:R-:W-:Y:S01]  /*0560*/  FADD R8, R11, -R8 ;  /* 0x800000080b087221 */ /* 0x000fe20000000000 */
[C---:B------:R-:W-:Y:S01]  /*0570*/  FFMA R9, R7.reuse, R9, -R6 ;  /* 0x0000000907097223 */ /* 0x040fe20000000806 */
[----:B------:R-:W-:Y:S01]  /*0580*/  IMAD.MOV.U32 R11, RZ, RZ, 0x391fcb8e ;  /* 0x391fcb8eff0b7424 */ /* 0x000fe200078e00ff */
[C---:B------:R-:W-:Y:S02]  /*0590*/  FSETP.GT.AND P2, PT, |R6|.reuse, 152, PT ;  /* 0x431800000600780b */ /* 0x040fe40003f44200 */
[----:B------:R-:W-:Y:S02]  /*05a0*/  FFMA R8, R7, R8, R9 ;  /* 0x0000000807087223 */ /* 0x000fe40000000009 */
[----:B------:R-:W1:Y:S01]  /*05b0*/  F2I.NTZ R10, R6 ;  /* 0x00000006000a7305 */ /* 0x000e620000203100 */
[----:B0-----:R-:W-:Y:S01]  /*05c0*/  FADD R9, R6, -R13 ;  /* 0x8000000d06097221 */ /* 0x001fe20000000000 */
[----:B------:R-:W-:-:S03]  /*05d0*/  FSETP.GT.AND P0, PT, R13, RZ, PT ;  /* 0x000000ff0d00720b */ /* 0x000fc60003f04000 */
[----:B------:R-:W-:Y:S01]  /*05e0*/  FADD R8, R8, R9 ;  /* 0x0000000908087221 */ /* 0x000fe20000000000 */
[----:B------:R-:W-:Y:S02]  /*05f0*/  SEL R13, RZ, 0x83000000, P0 ;  /* 0x83000000ff0d7807 */ /* 0x000fe40000000000 */
[----:B------:R-:W-:Y:S01]  /*0600*/  FSETP.NEU.AND P0, PT, R4, 1, PT ;  /* 0x3f8000000400780b */ /* 0x000fe20003f0d000 */
[----:B------:R-:W-:Y:S01]  /*0610*/  FFMA R9, R8, R11, 0.0013391353422775864601 ;  /* 0x3aaf85ed08097423 */ /* 0x000fe2000000000b */
[----:B-1----:R-:W-:Y:S01]  /*0620*/  LEA R10, R10, -R13, 0x17 ;  /* 0x8000000d0a0a7211 */ /* 0x002fe200078eb8ff */
[----:B------:R-:W-:Y:S01]  /*0630*/  VIADD R12, R13, 0x7f000000 ;  /* 0x7f0000000d0c7836 */ /* 0x000fe20000000000 */
[----:B------:R-:W-:Y:S01]  /*0640*/  ISETP.EQ.OR P0, PT, R0, RZ, !P0 ;  /* 0x000000ff0000720c */ /* 0x000fe20004702670 */
[----:B------:R-:W-:-:S04]  /*0650*/  FFMA R9, R8, R9, 0.0096188392490148544312 ;  /* 0x3c1d985608097423 */ /* 0x000fc80000000009 */
[----:B------:R-:W-:-:S04]  /*0660*/  FFMA R9, R8, R9, 0.055503588169813156128 ;  /* 0x3d6357bb08097423 */ /* 0x000fc80000000009 */
[----:B------:R-:W-:Y:S01]  /*0670*/  FFMA R11, R8, R9, 0.24022644758224487305 ;  /* 0x3e75fdec080b7423 */ /* 0x000fe20000000009 */
[----:B------:R-:W-:-:S03]  /*0680*/  FMUL R9, R7, 0.5 ;  /* 0x3f00000007097820 */ /* 0x000fc60000400000 */
[----:B------:R-:W-:-:S03]  /*0690*/  FFMA R11, R8, R11, 0.69314718246459960938 ;  /* 0x3f317218080b7423 */ /* 0x000fc6000000000b */
[----:B------:R-:W0:Y:S01]  /*06a0*/  FRND.TRUNC R9, R9 ;  /* 0x0000000900097307 */ /* 0x000e22000020d000 */
[----:B------:R-:W-:Y:S01]  /*06b0*/  FFMA R11, R8, R11, 1 ;  /* 0x3f800000080b7423 */ /* 0x000fe2000000000b */
[----:B------:R-:W-:-:S03]  /*06c0*/  IMAD.MOV.U32 R8, RZ, RZ, RZ ;  /* 0x000000ffff087224 */ /* 0x000fc600078e00ff */
[----:B------:R-:W-:-:S04]  /*06d0*/  FMUL R11, R11, R12 ;  /* 0x0000000c0b0b7220 */ /* 0x000fc80000400000 */
[----:B------:R-:W-:Y:S01]  /*06e0*/  FMUL R10, R11, R10 ;  /* 0x0000000a0b0a7220 */ /* 0x000fe20000400000 */
[----:B0-----:R-:W-:Y:S01]  /*06f0*/  FADD R0, R9, R9 ;  /* 0x0000000909007221 */ /* 0x001fe20000000000 */
[----:B--2---:R-:W-:Y:S02]  /*0700*/  @P1 I2FP.F32.S32 R8, R5 ;  /* 0x0000000500081245 */ /* 0x004fe40000201400 */
[----:B------:R-:W-:-:S03]  /*0710*/  FSETP.GEU.AND P1, PT, R6, RZ, PT ;  /* 0x000000ff0600720b */ /* 0x000fc60003f2e000 */
[----:B---3--:R-:W-:Y:S01]  /*0720*/  FMUL R8, R8, UR4 ;  /* 0x0000000408087c20 */ /* 0x008fe20008400000 */
[----:B------:R-:W-:Y:S01]  /*0730*/  @P2 FSEL R10, RZ, +INF , !P1 ;  /* 0x7f800000ff0a2808 */ /* 0x000fe20004800000 */
[----:B------:R-:W-:Y:S08]  /*0740*/  @P0 BRA `(.L_x_1) ;  /* 0x00000000004c0947 */ /* 0x000ff00003800000 */
[----:B------:R-:W-:-:S04]  /*0750*/  FSETP.NAN.AND P0, PT, |R7|, |R7|, PT ;  /* 0x400000070700720b */ /* 0x000fc80003f08200 */
[----:B------:R-:W-:-:S13]  /*0760*/  FSETP.NUM.AND P0, PT, |R4|, |R4|, !P0 ;  /* 0x400000040400720b */ /* 0x000fda0004707200 */
[----:B------:R-:W-:Y:S01]  /*0770*/  @!P0 FADD R3, R7, R4 ;  /* 0x0000000407038221 */ /* 0x000fe20000000000 */
[----:B------:R-:W-:Y:S06]  /*0780*/  @!P0 BRA `(.L_x_1) ;  /* 0x00000000003c8947 */ /* 0x000fec0003800000 */
[----:B------:R-:W-:Y:S01]  /*0790*/  FSETP.NEU.AND P0, PT, |R4|, +INF , PT ;  /* 0x7f8000000400780b */ /* 0x000fe20003f0d200 */
[----:B------:R-:W-:-:S03]  /*07a0*/  FADD R0, R7, -R0 ;  /* 0x8000000007007221 */ /* 0x000fc60000000000 */
[----:B------:R-:W-:-:S04]  /*07b0*/  FSETP.NEU.AND P0, PT, R4, RZ, P0 ;  /* 0x000000ff0400720b */ /* 0x000fc8000070d000 */
[----:B------:R-:W-:-:S09]  /*07c0*/  FSETP.NEU.AND P1, PT, |R0|, 1, !P0 ;  /* 0x3f8000000000780b */ /* 0x000fd2000472d200 */
[----:B------:R-:W-:-:S05]  /*07d0*/  @!P0 FADD R5, R4, R4 ;  /* 0x0000000404058221 */ /* 0x000fca0000000000 */
[----:B------:R-:W-:-:S05]  /*07e0*/  @P1 LOP3.LUT R5, R5, 0x7fffffff, RZ, 0xc0, !PT ;  /* 0x7fffffff05051812 */ /* 0x000fca00078ec0ff */
[----:B------:R-:W-:Y:S01]  /*07f0*/  @!P0 IMAD.MOV.U32 R3, RZ, RZ, R5 ;  /* 0x000000ffff038224 */ /* 0x000fe200078e0005 */
[----:B------:R-:W-:Y:S06]  /*0800*/  @!P0 BRA `(.L_x_1) ;  /* 0x00000000001c8947 */ /* 0x000fec0003800000 */
[----:B------:R-:W-:Y:S02]  /*0810*/  FSETP.NEU.AND P0, PT, |R7|, +INF , PT ;  /* 0x7f8000000700780b */ /* 0x000fe40003f0d200 */
[----:B------:R-:W-:-:S13]  /*0820*/  FSETP.EQ.AND P1, PT, R4, -1, PT ;  /* 0xbf8000000400780b */ /* 0x000fda0003f22000 */
[----:B------:R-:W-:Y:S05]  /*0830*/  @!P0 BRA P1, `(.L_x_1) ;  /* 0x0000000000108947 */ /* 0x000fea0000800000 */
[----:B------:R-:W-:Y:S01]  /*0840*/  FSETP.GEU.AND P0, PT, R4, RZ, PT ;  /* 0x000000ff0400720b */ /* 0x000fe20003f0e000 */
[----:B------:R-:W-:-:S12]  /*0850*/  IMAD.MOV.U32 R3, RZ, RZ, R10 ;  /* 0x000000ffff037224 */ /* 0x000fd800078e000a */
[----:B------:R-:W-:-:S04]  /*0860*/  @!P0 FSETP.NEU.AND P1, PT, |R0|, 1, PT ;  /* 0x3f8000000000880b */ /* 0x000fc80003f2d200 */
[----:B------:R-:W-:-:S09]  /*0870*/  @!P0 FSEL R3, R10, -R10, P1 ;  /* 0x8000000a0a038208 */ /* 0x000fd20000800000 */
.L_x_1:
[----:B------:R-:W-:Y:S05]  /*0880*/  BSYNC.RECONVERGENT B0 ;  /* 0x0000000000007941 */ /* 0x000fea0003800200 */
.L_x_0:
[----:B------:R-:W-:Y:S01]  /*0890*/  FMUL R3, R8, R3 ;  /* 0x0000000308037220 */ /* 0x000fe20000400000 */
[----:B------:R-:W-:Y:S03]  /*08a0*/  BSSY.RECONVERGENT B0, `(.L_x_2) ;  /* 0x000006b000007945 */ /* 0x000fe60003800200 */
[C---:B------:R-:W-:Y:S01]  /*08b0*/  FMUL R0, R3.reuse, 0.63661974668502807617 ;  /* 0x3f22f98303007820 */ /* 0x040fe20000400000 */
[----:B------:R-:W-:-:S05]  /*08c0*/  FSETP.GE.AND P0, PT, |R3|, 105615, PT ;  /* 0x47ce47800300780b */ /* 0x000fca0003f06200 */
[----:B------:R-:W0:Y:S02]  /*08d0*/  F2I.NTZ R0, R0 ;  /* 0x0000000000007305 */ /* 0x000e240000203100 */
[-C--:B0-----:R-:W-:Y:S02]  /*08e0*/  I2FP.F32.S32 R4, R0.reuse ;  /* 0x0000000000047245 */ /* 0x081fe40000201400 */
[----:B------:R-:W-:-:S03]  /*08f0*/  MOV R7, R0 ;  /* 0x0000000000077202 */ /* 0x000fc60000000f00 */
[----:B------:R-:W-:-:S04]  /*0900*/  FFMA R5, R4, -1.5707962512969970703, R3 ;  /* 0xbfc90fda04057823 */ /* 0x000fc80000000003 */
[----:B------:R-:W-:-:S04]  /*0910*/  FFMA R5, R4, -7.5497894158615963534e-08, R5 ;  /* 0xb3a2216804057823 */ /* 0x000fc80000000005 */
[----:B------:R-:W-:-:S04]  /*0920*/  FFMA R5, R4, -5.3903029534742383927e-15, R5 ;  /* 0xa7c234c504057823 */ /* 0x000fc80000000005 */
[----:B------:R-:W-:Y:S01]  /*0930*/  IMAD.MOV.U32 R4, RZ, RZ, R5 ;  /* 0x000000ffff047224 */ /* 0x000fe200078e0005 */
[----:B------:R-:W-:Y:S06]  /*0940*/  @!P0 BRA `(.L_x_3) ;  /* 0x0000000400808947 */ /* 0x000fec0003800000 */
[----:B------:R-:W-:-:S13]  /*0950*/  FSETP.NEU.AND P0, PT, |R3|, +INF , PT ;  /* 0x7f8000000300780b */ /* 0x000fda0003f0d200 */
[----:B------:R-:W-:Y:S01]  /*0960*/  @!P0 FMUL R4, RZ, R3 ;  /* 0x00000003ff048220 */ /* 0x000fe20000400000 */
[----:B------:R-:W-:Y:S01]  /*0970*/  @!P0 IMAD.MOV.U32 R0, RZ, RZ, RZ ;  /* 0x000000ffff008224 */ /* 0x000fe200078e00ff */
[----:B------:R-:W-:Y:S06]  /*0980*/  @!P0 BRA `(.L_x_3) ;  /* 0x0000000400708947 */ /* 0x000fec0003800000 */
[----:B------:R-:W-:Y:S01]  /*0990*/  SHF.L.U32 R4, R3, 0x8, RZ ;  /* 0x0000000803047819 */ /* 0x000fe200000006ff */
[----:B------:R-:W-:Y:S01]  /*09a0*/  IMAD.MOV.U32 R0, RZ, RZ, RZ ;  /* 0x000000ffff007224 */ /* 0x000fe200078e00ff */
[----:B------:R-:W0:Y:S01]  /*09b0*/  LDCU.64 UR8, c[0x4][URZ] ;  /* 0x01000000ff0877ac */ /* 0x000e220008000a00 */
[----:B------:R-:W-:Y:S01]  /*09c0*/  IMAD.MOV.U32 R12, RZ, RZ, RZ ;  /* 0x000000ffff0c7224 */ /* 0x000fe200078e00ff */
[----:B------:R-:W-:Y:S01]  /*09d0*/  LOP3.LUT R13, R4, 0x80000000, RZ, 0xfc, !PT ;  /* 0x80000000040d7812 */ /* 0x000fe200078efcff */
[----:B------:R-:W-:Y:S01]  /*09e0*/  UMOV UR5, URZ ;  /* 0x000000ff00057c82 */ /* 0x000fe20008000000 */
[----:B------:R-:W-:-:S05]  /*09f0*/  UMOV UR4, URZ ;  /* 0x000000ff00047c82 */ /* 0x000fca0008000000 */
.L_x_4:
[----:B0-----:R-:W-:Y:S01]  /*0a00*/  MOV R10, UR8 ;  /* 0x00000008000a7c02 */ /* 0x001fe20008000f00 */
[----:B------:R-:W-:-:S05]  /*0a10*/  IMAD.U32 R11, RZ, RZ, UR9 ;  /* 0x00000009ff0b7e24 */ /* 0x000fca000f8e00ff */
[----:B------:R-:W2:Y:S01]  /*0a20*/  LDG.E.CONSTANT R8, desc[UR6][R10.64] ;  /* 0x000000060a087981 */ /* 0x000ea2000c1e9900 */
[----:B------:R-:W-:Y:S01]  /*0a30*/  UIADD3 UR4, UPT, UPT, UR4, 0x1, URZ ;  /* 0x0000000104047890 */ /* 0x000fe2000fffe0ff */
[C---:B------:R-:W-:Y:S01]  /*0a40*/  ISETP.EQ.AND P0, PT, R12.reuse, RZ, PT ;  /* 0x000000ff0c00720c */ /* 0x040fe20003f02270 */
[----:B------:R-:W-:Y:S01]  /*0a50*/  UIADD3 UR8, UP1, UPT, UR8, 0x4, URZ ;  /* 0x0000000408087890 */ /* 0x000fe2000ff3e0ff */
[C---:B------:R-:W-:Y:S01]  /*0a60*/  ISETP.EQ.AND P1, PT, R12.reuse, 0x4, PT ;  /* 0x000000040c00780c */ /* 0x040fe20003f22270 */
[----:B------:R-:W-:Y:S01]  /*0a70*/  UISETP.NE.AND UP0, UPT, UR4, 0x6, UPT ;  /* 0x000000060400788c */ /* 0x000fe2000bf05270 */
[C---:B------:R-:W-:Y:S01]  /*0a80*/  ISETP.EQ.AND P2, PT, R12.reuse, 0x8, PT ;  /* 0x000000080c00780c */ /* 0x040fe20003f42270 */
[----:B------:R-:W-:Y:S01]  /*0a90*/  UIADD3.X UR9, UPT, UPT, URZ, UR9, URZ, UP1, !UPT ;  /* 0x00000009ff097290 */ /* 0x000fe20008ffe4ff */
[C---:B------:R-:W-:Y:S02]  /*0aa0*/  ISETP.EQ.AND P3, PT, R12.reuse, 0xc, PT ;  /* 0x0000000c0c00780c */ /* 0x040fe40003f62270 */
[----:B------:R-:W-:-:S02]  /*0ab0*/  ISETP.EQ.AND P4, PT, R12, 0x10, PT ;  /* 0x000000100c00780c */ /* 0x000fc40003f82270 */
[C---:B------:R-:W-:Y:S01]  /*0ac0*/  ISETP.EQ.AND P5, PT, R12.reuse, 0x14, PT ;  /* 0x000000140c00780c */ /* 0x040fe20003fa2270 */
[----:B------:R-:W-:Y:S02]  /*0ad0*/  VIADD R12, R12, 0x4 ;  /* 0x000000040c0c7836 */ /* 0x000fe40000000000 */
[----:B--2---:R-:W-:-:S03]  /*0ae0*/  IMAD.WIDE.U32 R8, R8, R13, RZ ;  /* 0x0000000d08087225 */ /* 0x004fc600078e00ff */
[----:B------:R-:W-:-:S04]  /*0af0*/  IADD3 R4, P6, PT, R8, R0, RZ ;  /* 0x0000000008047210 */ /* 0x000fc80007fde0ff */
[----:B------:R-:W-:Y:S01]  /*0b00*/  IADD3.X R0, PT, PT, R9, UR5, RZ, P6, !PT ;  /* 0x0000000509007c10 */ /* 0x000fe2000b7fe4ff */
[--C-:B------:R-:W-:Y:S01]  /*0b10*/  @P0 IMAD.MOV.U32 R6, RZ, RZ, R4.reuse ;  /* 0x000000ffff060224 */ /* 0x100fe200078e0004 */
[-C--:B------:R-:W-:Y:S01]  /*0b20*/  @P1 MOV R14, R4.reuse ;  /* 0x00000004000e1202 */ /* 0x080fe20000000f00 */
[--C-:B------:R-:W-:Y:S01]  /*0b30*/  @P2 IMAD.MOV.U32 R15, RZ, RZ, R4.reuse ;  /* 0x000000ffff0f2224 */ /* 0x100fe200078e0004 */
[----:B------:R-:W-:Y:S01]  /*0b40*/  @P4 MOV R17, R4 ;  /* 0x0000000400114202 */ /* 0x000fe20000000f00 */
[--C-:B------:R-:W-:Y:S02]  /*0b50*/  @P3 IMAD.MOV.U32 R16, RZ, RZ, R4.reuse ;  /* 0x000000ffff103224 */ /* 0x100fe400078e0004 */
[----:B------:R-:W-:Y:S01]  /*0b60*/  @P5 IMAD.MOV.U32 R18, RZ, RZ, R4 ;  /* 0x000000ffff125224 */ /* 0x000fe200078e0004 */
[----:B------:R-:W-:Y:S06]  /*0b70*/  BRA.U UP0, `(.L_x_4) ;  /* 0xfffffffd00a07547 */ /* 0x000fec000b83ffff */
[----:B------:R-:W-:Y:S01]  /*0b80*/  SHF.R.U32.HI R4, RZ, 0x17, R3 ;  /* 0x00000017ff047819 */ /* 0x000fe20000011603 */
[----:B------:R-:W-:Y:S03]  /*0b90*/  BSSY.RECONVERGENT B1, `(.L_x_5) ;  /* 0x0000029000017945 */ /* 0x000fe60003800200 */
[C---:B------:R-:W-:Y:S02]  /*0ba0*/  LOP3.LUT R8, R4.reuse, 0xe0, RZ, 0xc0, !PT ;  /* 0x000000e004087812 */ /* 0x040fe400078ec0ff */
[----:B------:R-:W-:Y:S02]  /*0bb0*/  LOP3.LUT P6, RZ, R4, 0x1f, RZ, 0xc0, !PT ;  /* 0x0000001f04ff7812 */ /* 0x000fe400078cc0ff */
[----:B------:R-:W-:-:S04]  /*0bc0*/  IADD3 R8, PT, PT, R8, -0x80, RZ ;  /* 0xffffff8008087810 */ /* 0x000fc80007ffe0ff */
[----:B------:R-:W-:-:S05]  /*0bd0*/  SHF.R.U32.HI R8, RZ, 0x5, R8 ;  /* 0x00000005ff087819 */ /* 0x000fca0000011608 */
[----:B------:R-:W-:-:S05]  /*0be0*/  IMAD.U32 R10, R8, -0x4, RZ ;  /* 0xfffffffc080a7824 */ /* 0x000fca00078e00ff */
[C---:B------:R-:W-:Y:S02]  /*0bf0*/  ISETP.EQ.AND P3, PT, R10.reuse, -0x18, PT ;  /* 0xffffffe80a00780c */ /* 0x040fe40003f62270 */
[C---:B------:R-:W-:Y:S02]  /*0c00*/  ISETP.EQ.AND P4, PT, R10.reuse, -0x14, PT ;  /* 0xffffffec0a00780c */ /* 0x040fe40003f82270 */
[C---:B------:R-:W-:Y:S02]  /*0c10*/  ISETP.EQ.AND P2, PT, R10.reuse, -0x10, PT ;  /* 0xfffffff00a00780c */ /* 0x040fe40003f42270 */
[C---:B------:R-:W-:Y:S02]  /*0c20*/  ISETP.EQ.AND P1, PT, R10.reuse, -0xc, PT ;  /* 0xfffffff40a00780c */ /* 0x040fe40003f22270 */
[C---:B------:R-:W-:Y:S02]  /*0c30*/  ISETP.EQ.AND P0, PT, R10.reuse, -0x8, PT ;  /* 0xfffffff80a00780c */ /* 0x040fe40003f02270 */
[----:B------:R-:W-:-:S03]  /*0c40*/  ISETP.EQ.AND P5, PT, R10, RZ, PT ;  /* 0x000000ff0a00720c */ /* 0x000fc60003fa2270 */
[----:B------:R-:W-:Y:S01]  /*0c50*/  @P3 IMAD.MOV.U32 R8, RZ, RZ, R6 ;  /* 0x000000ffff083224 */ /* 0x000fe200078e0006 */
[C---:B------:R-:W-:Y:S01]  /*0c60*/  ISETP.EQ.AND P3, PT, R10.reuse, -0x4, PT ;  /* 0xfffffffc0a00780c */ /* 0x040fe20003f62270 */
[--C-:B------:R-:W-:Y:S01]  /*0c70*/  @P4 IMAD.MOV.U32 R8, RZ, RZ, R14.reuse ;  /* 0x000000ffff084224 */ /* 0x100fe200078e000e */
[----:B------:R-:W-:Y:S01]  /*0c80*/  @P4 MOV R9, R6 ;  /* 0x0000000600094202 */ /* 0x000fe20000000f00 */
[----:B------:R-:W-:Y:S01]  /*0c90*/  @P2 IMAD.MOV.U32 R9, RZ, RZ, R14 ;  /* 0x000000ffff092224 */ /* 0x000fe200078e000e */
[----:B------:R-:W-:Y:S01]  /*0ca0*/  ISETP.EQ.AND P4, PT, R10, 0x4, PT ;  /* 0x000000040a00780c */ /* 0x000fe20003f82270 */
[----:B------:R-:W-:Y:S01]  /*0cb0*/  @P1 IMAD.MOV.U32 R9, RZ, RZ, R15 ;  /* 0x000000ffff091224 */ /* 0x000fe200078e000f */
[----:B------:R-:W-:Y:S01]  /*0cc0*/  @P2 MOV R8, R15 ;  /* 0x0000000f00082202 */ /* 0x000fe20000000f00 */
[----:B------:R-:W-:Y:S01]  /*0cd0*/  @P1 IMAD.MOV.U32 R8, RZ, RZ, R16 ;  /* 0x000000ffff081224 */ /* 0x000fe200078e0010 */
[----:B------:R-:W-:Y:S01]  /*0ce0*/  @P0 MOV R9, R16 ;  /* 0x0000001000090202 */ /* 0x000fe20000000f00 */
[----:B------:R-:W-:-:S04]  /*0cf0*/  @P0 IMAD.MOV.U32 R8, RZ, RZ, R17 ;  /* 0x000000ffff080224 */ /* 0x000fc800078e0011 */
[----:B------:R-:W-:Y:S01]  /*0d00*/  @P3 MOV R8, R18 ;  /* 0x0000001200083202 */ /* 0x000fe20000000f00 */
[----:B------:R-:W-:Y:S02]  /*0d10*/  @P5 IMAD.MOV.U32 R8, RZ, RZ, R0 ;  /* 0x000000ffff085224 */ /* 0x000fe400078e0000 */
[----:B------:R-:W-:Y:S02]  /*0d20*/  @P3 IMAD.MOV.U32 R9, RZ, RZ, R17 ;  /* 0x000000ffff093224 */ /* 0x000fe400078e0011 */
[----:B------:R-:W-:Y:S01]  /*0d30*/  @P5 IMAD.MOV.U32 R9, RZ, RZ, R18 ;  /* 0x000000ffff095224 */ /* 0x000fe200078e0012 */
[----:B------:R-:W-:Y:S01]  /*0d40*/  @P4 MOV R9, R0 ;  /* 0x0000000000094202 */ /* 0x000fe20000000f00 */
[----:B------:R-:W-:Y:S01]  /*0d50*/  IMAD.MOV.U32 R12, RZ, RZ, R8 ;  /* 0x000000ffff0c7224 */ /* 0x000fe200078e0008 */
[----:B------:R-:W-:Y:S06]  /*0d60*/  @!P6 BRA `(.L_x_6) ;  /* 0x00000000002ce947 */ /* 0x000fec0003800000 */
[----:B------:R-:W-:Y:S01]  /*0d70*/  @P2 IMAD.MOV.U32 R8, RZ, RZ, R6 ;  /* 0x000000ffff082224 */ /* 0x000fe200078e0006 */
[----:B------:R-:W-:Y:S01]  /*0d80*/  @P1 MOV R8, R14 ;  /* 0x0000000e00081202 */ /* 0x000fe20000000f00 */
[----:B------:R-:W-:Y:S01]  /*0d90*/  @P0 IMAD.MOV.U32 R8, RZ, RZ, R15 ;  /* 0x000000ffff080224 */ /* 0x000fe200078e000f */
[----:B------:R-:W-:Y:S01]  /*0da0*/  ISETP.EQ.AND P0, PT, R10, 0x8, PT ;  /* 0x000000080a00780c */ /* 0x000fe20003f02270 */
[----:B------:R-:W-:Y:S01]  /*0db0*/  @P3 IMAD.MOV.U32 R8, RZ, RZ, R16 ;  /* 0x000000ffff083224 */ /* 0x000fe200078e0010 */
[----:B------:R-:W-:Y:S01]  /*0dc0*/  @P5 MOV R8, R17 ;  /* 0x0000001100085202 */ /* 0x000fe20000000f00 */
[----:B------:R-:W-:Y:S01]  /*0dd0*/  @P4 IMAD.MOV.U32 R8, RZ, RZ, R18 ;  /* 0x000000ffff084224 */ /* 0x000fe200078e0012 */
[----:B------:R-:W-:-:S04]  /*0de0*/  LOP3.LUT R4, R4, 0x1f, RZ, 0xc0, !PT ;  /* 0x0000001f04047812 */ /* 0x000fc800078ec0ff */
[----:B------:R-:W-:-:S05]  /*0df0*/  SHF.L.W.U32.HI R12, R9, R4, R12 ;  /* 0x00000004090c7219 */ /* 0x000fca0000010e0c */
[----:B------:R-:W-:-:S05]  /*0e00*/  @P0 IMAD.MOV.U32 R8, RZ, RZ, R0 ;  /* 0x000000ffff080224 */ /* 0x000fca00078e0000 */
[----:B------:R-:W-:-:S07]  /*0e10*/  SHF.L.W.U32.HI R9, R8, R4, R9 ;  /* 0x0000000408097219 */ /* 0x000fce0000010e09 */
.L_x_6:
[----:B------:R-:W-:Y:S05]  /*0e20*/  BSYNC.RECONVERGENT B1 ;  /* 0x0000000000017941 */ /* 0x000fea0003800200 */
.L_x_5:
[C---:B------:R-:W-:Y:S01]  /*0e30*/  SHF.L.W.U32.HI R4, R9.reuse, 0x2, R12 ;  /* 0x0000000209047819 */ /* 0x040fe20000010e0c */
[----:B------:R-:W-:Y:S01]  /*0e40*/  UMOV UR4, 0x54442d19 ;  /* 0x54442d1900047882 */ /* 0x000fe20000000000 */
[----:B------:R-:W-:Y:S01]  /*0e50*/  SHF.L.U32 R9, R9, 0x2, RZ ;  /* 0x0000000209097819 */ /* 0x000fe200000006ff */
[----:B------:R-:W-:Y:S01]  /*0e60*/  UMOV UR5, 0x3bf921fb ;  /* 0x3bf921fb00057882 */ /* 0x000fe20000000000 */
[----:B------:R-:W-:Y:S02]  /*0e70*/  SHF.R.S32.HI R0, RZ, 0x1f, R4 ;  /* 0x0000001fff007819 */ /* 0x000fe40000011404 */
[----:B------:R-:W-:Y:S02]  /*0e80*/  ISETP.GE.AND P0, PT, R3, RZ, PT ;  /* 0x000000ff0300720c */ /* 0x000fe40003f06270 */
[C---:B------:R-:W-:Y:S02]  /*0e90*/  LOP3.LUT R10, R0.reuse, R9, RZ, 0x3c, !PT ;  /* 0x00000009000a7212 */ /* 0x040fe400078e3cff */
[----:B------:R-:W-:-:S02]  /*0ea0*/  LOP3.LUT R11, R0, R4, RZ, 0x3c, !PT ;  /* 0x00000004000b7212 */ /* 0x000fc400078e3cff */
[----:B------:R-:W-:Y:S02]  /*0eb0*/  SHF.R.U32.HI R0, RZ, 0x1e, R12 ;  /* 0x0000001eff007819 */ /* 0x000fe4000001160c */
[----:B------:R-:W0:Y:S01]  /*0ec0*/  I2F.F64.S64 R8, R10 ;  /* 0x0000000a00087312 */ /* 0x000e220000301c00 */
[C---:B------:R-:W-:Y:S02]  /*0ed0*/  LOP3.LUT R12, R4.reuse, R3, RZ, 0x3c, !PT ;  /* 0x00000003040c7212 */ /* 0x040fe400078e3cff */
[----:B------:R-:W-:Y:S02]  /*0ee0*/  LEA.HI R0, R4, R0, RZ, 0x1 ;  /* 0x0000000004007211 */ /* 0x000fe400078f08ff */
[----:B------:R-:W-:-:S03]  /*0ef0*/  ISETP.GE.AND P1, PT, R12, RZ, PT ;  /* 0x000000ff0c00720c */ /* 0x000fc60003f26270 */
[----:B------:R-:W-:-:S04]  /*0f00*/  IMAD.MOV R4, RZ, RZ, -R0 ;  /* 0x000000ffff047224 */ /* 0x000fc800078e0a00 */
[----:B------:R-:W-:Y:S01]  /*0f10*/  @!P0 IMAD.MOV.U32 R0, RZ, RZ, R4 ;  /* 0x000000ffff008224 */ /* 0x000fe200078e0004 */
[----:B0-----:R-:W-:-:S10]  /*0f20*/  DMUL R8, R8, UR4 ;  /* 0x0000000408087c28 */ /* 0x001fd40008000000 */
[----:B------:R-:W0:Y:S02]  /*0f30*/  F2F.F32.F64 R8, R8 ;  /* 0x0000000800087310 */ /* 0x000e240000301000 */
[----:B0-----:R-:W-:-:S07]  /*0f40*/  FSEL R4, -R8, R8, !P1 ;  /* 0x0000000808047208 */ /* 0x001fce0004800100 */
.L_x_3:
[----:B------:R-:W-:Y:S05]  /*0f50*/  BSYNC.RECONVERGENT B0 ;  /* 0x0000000000007941 */ /* 0x000fea0003800200 */
.L_x_2:
[----:B------:R-:W-:Y:S01]  /*0f60*/  MOV R8, 0x37cbac00 ;  /* 0x37cbac0000087802 */ /* 0x000fe20000000f00 */
[----:B------:R-:W-:Y:S01]  /*0f70*/  FMUL R9, R4, R4 ;  /* 0x0000000404097220 */ /* 0x000fe20000400000 */
[C---:B------:R-:W-:Y:S01]  /*0f80*/  LOP3.LUT R11, R0.reuse, 0x1, RZ, 0xc0, !PT ;  /* 0x00000001000b7812 */ /* 0x040fe200078ec0ff */
[----:B------:R-:W-:Y:S01]  /*0f90*/  IMAD.MOV.U32 R12, RZ, RZ, 0x3d2aaabb ;  /* 0x3d2aaabbff0c7424 */ /* 0x000fe200078e00ff */
[----:B------:R-:W-:Y:S01]  /*0fa0*/  LOP3.LUT P1, RZ, R0, 0x2, RZ, 0xc0, !PT ;  /* 0x0000000200ff7812 */ /* 0x000fe2000782c0ff */
[----:B------:R-:W-:Y:S01]  /*0fb0*/  FFMA R10, R9, R8, -0.0013887860113754868507 ;  /* 0xbab607ed090a7423 */ /* 0x000fe20000000008 */
[----:B------:R-:W-:Y:S01]  /*0fc0*/  ISETP.NE.U32.AND P0, PT, R11, 0x1, PT ;  /* 0x000000010b00780c */ /* 0x000fe20003f05070 */
[----:B------:R-:W-:Y:S01]  /*0fd0*/  IMAD.MOV.U32 R13, RZ, RZ, 0x3effffff ;  /* 0x3effffffff0d7424 */ /* 0x000fe200078e00ff */
[----:B------:R-:W-:Y:S02]  /*0fe0*/  BSSY.RECONVERGENT B0, `(.L_x_7) ;  /* 0x000006a000007945 */ /* 0x000fe40003800200 */
[----:B------:R-:W-:-:S02]  /*0ff0*/  FSEL R10, R10, -0.00019574658654164522886, !P0 ;  /* 0xb94d41530a0a7808 */ /* 0x000fc40004000000 */
[----:B------:R-:W-:Y:S02]  /*1000*/  FSEL R12, R12, 0.0083327032625675201416, !P0 ;  /* 0x3c0885e40c0c7808 */ /* 0x000fe40004000000 */
[----:B------:R-:W-:Y:S02]  /*1010*/  FSEL R0, R4, 1, P0 ;  /* 0x3f80000004007808 */ /* 0x000fe40000000000 */
[----:B------:R-:W-:Y:S01]  /*1020*/  FSEL R13, -R13, -0.16666662693023681641, !P0 ;  /* 0xbe2aaaa80d0d7808 */ /* 0x000fe20004000100 */
[----:B------:R-:W-:Y:S01]  /*1030*/  FFMA R10, R9, R10, R12 ;  /* 0x0000000a090a7223 */ /* 0x000fe2000000000c */
[----:B------:R-:W-:Y:S01]  /*1040*/  FSETP.GE.AND P0, PT, |R3|, 105615, PT ;  /* 0x47ce47800300780b */ /* 0x000fe20003f06200 */
[C---:B------:R-:W-:Y:S02]  /*1050*/  FFMA R11, R9.reuse, R0, RZ ;  /* 0x00000000090b7223 */ /* 0x040fe400000000ff */
[----:B------:R-:W-:-:S04]  /*1060*/  FFMA R10, R9, R10, R13 ;  /* 0x0000000a090a7223 */ /* 0x000fc8000000000d */
[----:B------:R-:W-:-:S04]  /*1070*/  FFMA R4, R11, R10, R0 ;  /* 0x0000000a0b047223 */ /* 0x000fc80000000000 */
[----:B------:R-:W-:Y:S02]  /*1080*/  @P1 FADD R4, RZ, -R4 ;  /* 0x80000004ff041221 */ /* 0x000fe40000000000 */
[----:B------:R-:W-:Y:S05]  /*1090*/  @!P0 BRA `(.L_x_8) ;  /* 0x0000000400788947 */ /* 0x000fea0003800000 */
[----:B------:R-:W-:-:S13]  /*10a0*/  FSETP.NEU.AND P0, PT, |R3|, +INF , PT ;  /* 0x7f8000000300780b */ /* 0x000fda0003f0d200 */
[----:B------:R-:W-:Y:S01]  /*10b0*/  @!P0 FMUL R5, RZ, R3 ;  /* 0x00000003ff058220 */ /* 0x000fe20000400000 */
[----:B------:R-:W-:Y:S01]  /*10c0*/  @!P0 MOV R7, RZ ;  /* 0x000000ff00078202 */ /* 0x000fe20000000f00 */
[----:B------:R-:W-:Y:S06]  /*10d0*/  @!P0 BRA `(.L_x_8) ;  /* 0x0000000400688947 */ /* 0x000fec0003800000 */
[----:B------:R-:W-:Y:S02]  /*10e0*/  IMAD.SHL.U32 R5, R3, 0x100, RZ ;  /* 0x0000010003057824 */ /* 0x000fe400078e00ff */
[----:B------:R-:W-:Y:S02]  /*10f0*/  HFMA2 R9, -RZ, RZ, 0, 0 ;  /* 0x00000000ff097431 */ /* 0x000fe400000001ff */
[----:B------:R-:W-:Y:S01]  /*1100*/  IMAD.MOV.U32 R0, RZ, RZ, RZ ;  /* 0x000000ffff007224 */ /* 0x000fe200078e00ff */
[----:B------:R-:W0:Y:S01]  /*1110*/  LDCU.64 UR8, c[0x4][URZ] ;  /* 0x01000000ff0877ac */ /* 0x000e220008000a00 */
[----:B------:R-:W-:Y:S01]  /*1120*/  LOP3.LUT R7, R5, 0x80000000, RZ, 0xfc, !PT ;  /* 0x8000000005077812 */ /* 0x000fe200078efcff */
[----:B------:R-:W-:Y:S01]  /*1130*/  UMOV UR5, URZ ;  /* 0x000000ff00057c82 */ /* 0x000fe20008000000 */
[----:B------:R-:W-:-:S05]  /*1140*/  UMOV UR4, URZ ;  /* 0x000000ff00047c82 */ /* 0x000fca0008000000 */
.L_x_9:
[----:B0-----:R-:W-:Y:S02]  /*1150*/  IMAD.U32 R12, RZ, RZ, UR8 ;  /* 0x00000008ff0c7e24 */ /* 0x001fe4000f8e00ff */
        /* <DEDUP_REMOVED lines=11> */
[C---:B------:R-:W-:Y:S02]  /*1210*/  ISETP.EQ.AND P5, PT, R9.reuse, 0x14, PT ;  /* 0x000000140900780c */ /* 0x040fe40003fa2270 */
[----:B------:R-:W-:Y:S01]  /*1220*/  IADD3 R9, PT, PT, R9, 0x4, RZ ;  /* 0x0000000409097810 */ /* 0x000fe20007ffe0ff */
        /* <DEDUP_REMOVED lines=13> */
[----:B------:R-:W-:-:S03]  /*1300*/  LOP3.LUT P6, RZ, R9, 0x1f, RZ, 0xc0, !PT ;  /* 0x0000001f09ff7812 */ /* 0x000fc600078cc0ff */
[----:B------:R-:W-:-:S05]  /*1310*/  VIADD R5, R5, 0xffffff80 ;  /* 0xffffff8005057836 */ /* 0x000fca0000000000 */
[----:B------:R-:W-:-:S05]  /*1320*/  SHF.R.U32.HI R5, RZ, 0x5, R5 ;  /* 0x00000005ff057819 */ /* 0x000fca0000011605 */
[----:B------:R-:W-:-:S05]  /*1330*/  IMAD.U32 R10, R5, -0x4, RZ ;  /* 0xfffffffc050a7824 */ /* 0x000fca00078e00ff */
[C---:B------:R-:W-:Y:S02]  /*1340*/  ISETP.EQ.AND P3, PT, R10.reuse, -0x18, PT ;  /* 0xffffffe80a00780c */ /* 0x040fe40003f62270 */
[C---:B------:R-:W-:Y:S02]  /*1350*/  ISETP.EQ.AND P4, PT, R10.reuse, -0x14, PT ;  /* 0xffffffec0a00780c */ /* 0x040fe40003f82270 */
[C---:B------:R-:W-:Y:S02]  /*1360*/  ISETP.EQ.AND P2, PT, R10.reuse, -0x10, PT ;  /* 0xfffffff00a00780c */ /* 0x040fe40003f42270 */
[C---:B------:R-:W-:Y:S02]  /*1370*/  ISETP.EQ.AND P1, PT, R10.reuse, -0xc, PT ;  /* 0xfffffff40a00780c */ /* 0x040fe40003f22270 */
[C---:B------:R-:W-:Y:S02]  /*1380*/  ISETP.EQ.AND P0, PT, R10.reuse, -0x8, PT ;  /* 0xfffffff80a00780c */ /* 0x040fe40003f02270 */
[----:B------:R-:W-:-:S03]  /*1390*/  ISETP.EQ.AND P5, PT, R10, 0x4, PT ;  /* 0x000000040a00780c */ /* 0x000fc60003fa2270 */
[----:B------:R-:W-:Y:S02]  /*13a0*/  @P3 MOV R5, R6 ;  /* 0x0000000600053202 */ /* 0x000fe40000000f00 */
[----:B------:R-:W-:Y:S01]  /*13b0*/  @P4 IMAD.MOV.U32 R7, RZ, RZ, R6 ;  /* 0x000000ffff074224 */ /* 0x000fe200078e0006 */
[C---:B------:R-:W-:Y:S01]  /*13c0*/  ISETP.EQ.AND P3, PT, R10.reuse, -0x4, PT ;  /* 0xfffffffc0a00780c */ /* 0x040fe20003f62270 */
[----:B------:R-:W-:Y:S01]  /*13d0*/  @P4 IMAD.MOV.U32 R5, RZ, RZ, R14 ;  /* 0x000000ffff054224 */ /* 0x000fe200078e000e */
[----:B------:R-:W-:Y:S01]  /*13e0*/  ISETP.EQ.AND P4, PT, R10, RZ, PT ;  /* 0x000000ff0a00720c */ /* 0x000fe20003f82270 */
[--C-:B------:R-:W-:Y:S01]  /*13f0*/  @P2 IMAD.MOV.U32 R5, RZ, RZ, R15.reuse ;  /* 0x000000ffff052224 */ /* 0x100fe200078e000f */
[----:B------:R-:W-:Y:S01]  /*1400*/  @P2 MOV R7, R14 ;  /* 0x0000000e00072202 */ /* 0x000fe20000000f00 */
[----:B------:R-:W-:Y:S01]  /*1410*/  @P1 IMAD.MOV.U32 R7, RZ, RZ, R15 ;  /* 0x000000ffff071224 */ /* 0x000fe200078e000f */
[----:B------:R-:W-:Y:S01]  /*1420*/  @P1 MOV R5, R16 ;  /* 0x0000001000051202 */ /* 0x000fe20000000f00 */
[----:B------:R-:W-:-:S02]  /*1430*/  @P0 IMAD.MOV.U32 R7, RZ, RZ, R16 ;  /* 0x000000ffff070224 */ /* 0x000fc400078e0010 */
[----:B------:R-:W-:-:S04]  /*1440*/  @P0 IMAD.MOV.U32 R5, RZ, RZ, R17 ;  /* 0x000000ffff050224 */ /* 0x000fc800078e0011 */
[----:B------:R-:W-:Y:S01]  /*1450*/  @P3 MOV R7, R17 ;  /* 0x0000001100073202 */ /* 0x000fe20000000f00 */
[--C-:B------:R-:W-:Y:S01]  /*1460*/  @P3 IMAD.MOV.U32 R5, RZ, RZ, R18.reuse ;  /* 0x000000ffff053224 */ /* 0x100fe200078e0012 */
[----:B------:R-:W-:Y:S01]  /*1470*/  @P4 MOV R5, R0 ;  /* 0x0000000000054202 */ /* 0x000fe20000000f00 */
[----:B------:R-:W-:Y:S02]  /*1480*/  @P4 IMAD.MOV.U32 R7, RZ, RZ, R18 ;  /* 0x000000ffff074224 */ /* 0x000fe400078e0012 */
[----:B------:R-:W-:Y:S01]  /*1490*/  @P5 IMAD.MOV.U32 R7, RZ, RZ, R0 ;  /* 0x000000ffff075224 */ /* 0x000fe200078e0000 */
[----:B------:R-:W-:Y:S06]  /*14a0*/  @!P6 BRA `(.L_x_11) ;  /* 0x000000000028e947 */ /* 0x000fec0003800000 */
[----:B------:R-:W-:Y:S01]  /*14b0*/  @P1 IMAD.MOV.U32 R6, RZ, RZ, R14 ;  /* 0x000000ffff061224 */ /* 0x000fe200078e000e */
[----:B------:R-:W-:Y:S01]  /*14c0*/  @P0 MOV R6, R15 ;  /* 0x0000000f00060202 */ /* 0x000fe20000000f00 */
[----:B------:R-:W-:Y:S01]  /*14d0*/  @P3 IMAD.MOV.U32 R6, RZ, RZ, R16 ;  /* 0x000000ffff063224 */ /* 0x000fe200078e0010 */
[----:B------:R-:W-:Y:S01]  /*14e0*/  ISETP.EQ.AND P0, PT, R10, 0x8, PT ;  /* 0x000000080a00780c */ /* 0x000fe20003f02270 */
[----:B------:R-:W-:Y:S01]  /*14f0*/  @P4 IMAD.MOV.U32 R6, RZ, RZ, R17 ;  /* 0x000000ffff064224 */ /* 0x000fe200078e0011 */
[----:B------:R-:W-:Y:S02]  /*1500*/  @P5 MOV R6, R18 ;  /* 0x0000001200065202 */ /* 0x000fe40000000f00 */
[----:B------:R-:W-:-:S04]  /*1510*/  LOP3.LUT R10, R9, 0x1f, RZ, 0xc0, !PT ;  /* 0x0000001f090a7812 */ /* 0x000fc800078ec0ff */
[----:B------:R-:W-:-:S05]  /*1520*/  SHF.L.W.U32.HI R5, R7, R10, R5 ;  /* 0x0000000a07057219 */ /* 0x000fca0000010e05 */
[----:B------:R-:W-:-:S05]  /*1530*/  @P0 IMAD.MOV.U32 R6, RZ, RZ, R0 ;  /* 0x000000ffff060224 */ /* 0x000fca00078e0000 */
[----:B------:R-:W-:-:S07]  /*1540*/  SHF.L.W.U32.HI R7, R6, R10, R7 ;  /* 0x0000000a06077219 */ /* 0x000fce0000010e07 */
.L_x_11:
[----:B------:R-:W-:Y:S05]  /*1550*/  BSYNC.RECONVERGENT B1 ;  /* 0x0000000000017941 */ /* 0x000fea0003800200 */
.L_x_10:
[C---:B------:R-:W-:Y:S01]  /*1560*/  SHF.L.W.U32.HI R0, R7.reuse, 0x2, R5 ;  /* 0x0000000207007819 */ /* 0x040fe20000010e05 */
[----:B------:R-:W-:Y:S01]  /*1570*/  IMAD.SHL.U32 R7, R7, 0x4, RZ ;  /* 0x0000000407077824 */ /* 0x000fe200078e00ff */
[----:B------:R-:W-:Y:S01]  /*1580*/  UMOV UR4, 0x54442d19 ;  /* 0x54442d1900047882 */ /* 0x000fe20000000000 */
[----:B------:R-:W-:Y:S01]  /*1590*/  UMOV UR5, 0x3bf921fb ;  /* 0x3bf921fb00057882 */ /* 0x000fe20000000000 */
[----:B------:R-:W-:Y:S02]  /*15a0*/  SHF.R.S32.HI R6, RZ, 0x1f, R0 ;  /* 0x0000001fff067819 */ /* 0x000fe40000011400 */
[----:B------:R-:W-:Y:S02]  /*15b0*/  ISETP.GE.AND P1, PT, R3, RZ, PT ;  /* 0x000000ff0300720c */ /* 0x000fe40003f26270 */
[C---:B------:R-:W-:Y:S02]  /*15c0*/  LOP3.LUT R12, R6.reuse, R7, RZ, 0x3c, !PT ;  /* 0x00000007060c7212 */ /* 0x040fe400078e3cff */
[----:B------:R-:W-:-:S02]  /*15d0*/  LOP3.LUT R13, R6, R0, RZ, 0x3c, !PT ;  /* 0x00000000060d7212 */ /* 0x000fc400078e3cff */
[----:B------:R-:W-:Y:S02]  /*15e0*/  SHF.R.U32.HI R5, RZ, 0x1e, R5 ;  /* 0x0000001eff057819 */ /* 0x000fe40000011605 */
[----:B------:R-:W0:Y:S01]  /*15f0*/  I2F.F64.S64 R6, R12 ;  /* 0x0000000c00067312 */ /* 0x000e220000301c00 */
[----:B------:R-:W-:-:S04]  /*1600*/  LOP3.LUT R3, R0, R3, RZ, 0x3c, !PT ;  /* 0x0000000300037212 */ /* 0x000fc800078e3cff */
[----:B------:R-:W-:Y:S01]  /*1610*/  ISETP.GE.AND P0, PT, R3, RZ, PT ;  /* 0x000000ff0300720c */ /* 0x000fe20003f06270 */
[----:B0-----:R-:W-:Y:S01]  /*1620*/  DMUL R10, R6, UR4 ;  /* 0x00000004060a7c28 */ /* 0x001fe20008000000 */
[----:B------:R-:W-:-:S04]  /*1630*/  LEA.HI R7, R0, R5, RZ, 0x1 ;  /* 0x0000000500077211 */ /* 0x000fc800078f08ff */
[----:B------:R-:W-:-:S05]  /*1640*/  IADD3 R0, PT, PT, -R7, RZ, RZ ;  /* 0x000000ff07007210 */ /* 0x000fca0007ffe1ff */
[----:B------:R-:W0:Y:S01]  /*1650*/  F2F.F32.F64 R10, R10 ;  /* 0x0000000a000a7310 */ /* 0x000e220000301000 */
[----:B------:R-:W-:Y:S01]  /*1660*/  @!P1 IMAD.MOV.U32 R7, RZ, RZ, R0 ;  /* 0x000000ffff079224 */ /* 0x000fe200078e0000 */
[----:B0-----:R-:W-:-:S07]  /*1670*/  FSEL R5, -R10, R10, !P0 ;  /* 0x0000000a0a057208 */ /* 0x001fce0004000100 */
.L_x_8:
[----:B------:R-:W-:Y:S05]  /*1680*/  BSYNC.RECONVERGENT B0 ;  /* 0x0000000000007941 */ /* 0x000fea0003800200 */
.L_x_7:
[----:B------:R-:W0:Y:S02]  /*1690*/  LDC.64 R10, c[0x0][0x380] ;  /* 0x0000e000ff0a7b82 */ /* 0x000e240000000a00 */
[----:B0-----:R-:W-:-:S05]  /*16a0*/  IMAD.WIDE R10, R2, 0x4, R10 ;  /* 0x00000004020a7825 */ /* 0x001fca00078e020a */
[----:B------:R-:W2:Y:S04]  /*16b0*/  LDG.E R15, desc[UR6][R10.64+0x4] ;  /* 0x000004060a0f7981 */ /* 0x000ea8000c1e1900 */
[----:B------:R-:W3:Y:S01]  /*16c0*/  LDG.E R13, desc[UR6][R10.64] ;  /* 0x000000060a0d7981 */ /* 0x000ee2000c1e1900 */
[----:B------:R-:W-:Y:S01]  /*16d0*/  FMUL R3, R5, R5 ;  /* 0x0000000505037220 */ /* 0x000fe20000400000 */
[----:B------:R-:W-:Y:S01]  /*16e0*/  LOP3.LUT R0, R7, 0x1, RZ, 0xc0, !PT ;  /* 0x0000000107007812 */ /* 0x000fe200078ec0ff */
[----:B------:R-:W-:Y:S02]  /*16f0*/  IMAD.MOV.U32 R12, RZ, RZ, 0x3c0885e4 ;  /* 0x3c0885e4ff0c7424 */ /* 0x000fe400078e00ff */
[----:B------:R-:W-:Y:S01]  /*1700*/  FFMA R8, R3, R8, -0.0013887860113754868507 ;  /* 0xbab607ed03087423 */ /* 0x000fe20000000008 */
[----:B------:R-:W-:Y:S01]  /*1710*/  ISETP.NE.U32.AND P0, PT, R0, 0x1, PT ;  /* 0x000000010000780c */ /* 0x000fe20003f05070 */
[----:B------:R-:W-:Y:S01]  /*1720*/  IMAD.MOV.U32 R9, RZ, RZ, 0x3e2aaaa8 ;  /* 0x3e2aaaa8ff097424 */ /* 0x000fe200078e00ff */
[----:B------:R-:W-:-:S02]  /*1730*/  IADD3 R0, PT, PT, R7, 0x1, RZ ;  /* 0x0000000107007810 */ /* 0x000fc40007ffe0ff */
[----:B------:R-:W-:Y:S01]  /*1740*/  FSEL R8, R8, -0.00019574658654164522886, P0 ;  /* 0xb94d415308087808 */ /* 0x000fe20000000000 */
[----:B------:R-:W0:Y:S01]  /*1750*/  LDC.64 R6, c[0x0][0x388] ;  /* 0x0000e200ff067b82 */ /* 0x000e220000000a00 */
[----:B------:R-:W-:Y:S02]  /*1760*/  FSEL R12, R12, 0.041666727513074874878, !P0 ;  /* 0x3d2aaabb0c0c7808 */ /* 0x000fe40004000000 */
[----:B------:R-:W-:Y:S02]  /*1770*/  LOP3.LUT P1, RZ, R0, 0x2, RZ, 0xc0, !PT ;  /* 0x0000000200ff7812 */ /* 0x000fe4000782c0ff */
[----:B------:R-:W-:Y:S01]  /*1780*/  FSEL R9, -R9, -0.4999999701976776123, !P0 ;  /* 0xbeffffff09097808 */ /* 0x000fe20004000100 */
[----:B------:R-:W-:Y:S01]  /*1790*/  FFMA R8, R3, R8, R12 ;  /* 0x0000000803087223 */ /* 0x000fe2000000000c */
[----:B------:R-:W-:-:S03]  /*17a0*/  FSEL R0, R5, 1, !P0 ;  /* 0x3f80000005007808 */ /* 0x000fc60004000000 */
[C---:B------:R-:W-:Y:S02]  /*17b0*/  FFMA R8, R3.reuse, R8, R9 ;  /* 0x0000000803087223 */ /* 0x040fe40000000009 */
[----:B------:R-:W-:-:S04]  /*17c0*/  FFMA R3, R3, R0, RZ ;  /* 0x0000000003037223 */ /* 0x000fc800000000ff */
[----:B------:R-:W-:-:S04]  /*17d0*/  FFMA R0, R3, R8, R0 ;  /* 0x0000000803007223 */ /* 0x000fc80000000000 */
[----:B------:R-:W-:Y:S01]  /*17e0*/  @P1 FADD R0, RZ, -R0 ;  /* 0x80000000ff001221 */ /* 0x000fe20000000000 */
[----:B0-----:R-:W-:-:S04]  /*17f0*/  IMAD.WIDE R6, R2, 0x4, R6 ;  /* 0x0000000402067825 */ /* 0x001fc800078e0206 */
[-C--:B--2---:R-:W-:Y:S01]  /*1800*/  FMUL R3, R4, R15.reuse ;  /* 0x0000000f04037220 */ /* 0x084fe20000400000 */
[----:B------:R-:W-:-:S03]  /*1810*/  FMUL R15, R0, R15 ;  /* 0x0000000f000f7220 */ /* 0x000fc60000400000 */
[-C--:B---3--:R-:W-:Y:S01]  /*1820*/  FFMA R3, R0, R13.reuse, -R3 ;  /* 0x0000000d00037223 */ /* 0x088fe20000000803 */
[----:B------:R-:W-:-:S04]  /*1830*/  FFMA R15, R4, R13, R15 ;  /* 0x0000000d040f7223 */ /* 0x000fc8000000000f */
[----:B------:R-:W-:Y:S04]  /*1840*/  STG.E desc[UR6][R6.64], R3 ;  /* 0x0000000306007986 */ /* 0x000fe8000c101906 */
[----:B------:R-:W-:Y:S01]  /*1850*/  STG.E desc[UR6][R6.64+0x4], R15 ;  /* 0x0000040f06007986 */ /* 0x000fe2000c101906 */
[----:B------:R-:W-:Y:S05]  /*1860*/  EXIT ;  /* 0x000000000000794d */ /* 0x000fea0003800000 */
.L_x_12:
[----:B------:R-:W-:-:S00]  /*1870*/  BRA `(.L_x_12) ;  /* 0xfffffffc00fc7947 */ /* 0x000fc0000383ffff */
[----:B------:R-:W-:-:S00]  /*1880*/  NOP ;  /* 0x0000000000007918 */ /* 0x000fc00000000000 */
[----:B------:R-:W-:-:S00]  /*1890*/  NOP ;  /* 0x0000000000007918 */ /* 0x000fc00000000000 */
[----:B------:R-:W-:-:S00]  /*18a0*/  NOP ;  /* 0x0000000000007918 */ /* 0x000fc00000000000 */
[----:B------:R-:W-:-:S00]  /*18b0*/  NOP ;  /* 0x0000000000007918 */ /* 0x000fc00000000000 */
[----:B------:R-:W-:-:S00]  /*18c0*/  NOP ;  /* 0x0000000000007918 */ /* 0x000fc00000000000 */
[----:B------:R-:W-:-:S00]  /*18d0*/  NOP ;  /* 0x0000000000007918 */ /* 0x000fc00000000000 */
[----:B------:R-:W-:-:S00]  /*18e0*/  NOP ;  /* 0x0000000000007918 */ /* 0x000fc00000000000 */
[----:B------:R-:W-:-:S00]  /*18f0*/  NOP ;  /* 0x0000000000007918 */ /* 0x000fc00000000000 */
.L_x_13:


//--------------------- .nv.global.init           --------------------------
	.section	.nv.global.init,"aw",@progbits
	.align	4
.nv.global.init:
	.type		__cudart_i2opi_f,@object
	.size		__cudart_i2opi_f,(.L_0 - __cudart_i2opi_f)
__cudart_i2opi_f:
        /*0000*/ 	.byte	0x41, 0x90, 0x43, 0x3c, 0x99, 0x95, 0x62, 0xdb, 0xc0, 0xdd, 0x34, 0xf5, 0xd1, 0x57, 0x27, 0xfc
        /*0010*/ 	.byte	0x29, 0x15, 0x44, 0x4e, 0x6e, 0x83, 0xf9, 0xa2
.L_0:


//--------------------- .nv.shared.reserved.0     --------------------------
	.section	.nv.shared.reserved.0,"aw",@nobits
	.weak		__nv_reservedSMEM_offset_0_alias
	.size		__nv_reservedSMEM_offset_0_alias, 0, 64
	.other		__nv_reservedSMEM_offset_0_alias,@"STO_CUDA_RESERVED_SHARED STV_DEFAULT"
__nv_reservedSMEM_offset_0_alias:
	.zero		0
	.zero		64


//--------------------- .nv.constant0.rope_f32    --------------------------
	.section	.nv.constant0.rope_f32,"a",@progbits
	.sectionflags	@""
	.align	4
.nv.constant0.rope_f32:
	.zero		941


//--------------------- SYMBOLS --------------------------

	.type		.nv.reservedSmem.offset0,@object
	.size		.nv.reservedSmem.offset0,0x4
